//
// Generated by NVIDIA NVVM Compiler
//
// Compiler Build ID: CL-36424714
// Cuda compilation tools, release 13.0, V13.0.88
// Based on NVVM 20.0.0
//

.version 9.0
.target sm_100
.address_size 64

	// .globl	_Z8disp_YUVPA176_A3_A300_hi
.extern .func  (.param .b32 func_retval0) vprintf
(
	.param .b64 vprintf_param_0,
	.param .b64 vprintf_param_1
)
;
.global .align 1 .b8 $str$1[2] = {10};
.global .align 1 .b8 $str$2[5] = {37, 51, 117, 32};

.visible .entry _Z8disp_YUVPA176_A3_A300_hi(
	.param .u64 .ptr .align 1 _Z8disp_YUVPA176_A3_A300_hi_param_0,
	.param .u32 _Z8disp_YUVPA176_A3_A300_hi_param_1
)
{
	.local .align 8 .b8 	__local_depot0[8];
	.reg .b64 	%SP;
	.reg .b64 	%SPL;
	.reg .pred 	%p<4>;
	.reg .b32 	%r<70>;
	.reg .b64 	%rd<24>;

	mov.u64 	%SPL, __local_depot0;
	cvta.local.u64 	%SP, %SPL;
	ld.param.u64 	%rd7, [_Z8disp_YUVPA176_A3_A300_hi_param_0];
	ld.param.u32 	%r8, [_Z8disp_YUVPA176_A3_A300_hi_param_1];
	cvta.to.global.u64 	%rd8, %rd7;
	add.u64 	%rd9, %SP, 0;
	add.u64 	%rd1, %SPL, 0;
	mov.u64 	%rd10, $str$1;
	cvta.global.u64 	%rd11, %rd10;
	{ // callseq 0, 0
	.param .b64 param0;
	st.param.b64 	[param0], %rd11;
	.param .b64 param1;
	st.param.b64 	[param1], 0;
	.param .b32 retval0;
	call.uni (retval0), 
	vprintf, 
	(
	param0, 
	param1
	);
	ld.param.b32 	%r9, [retval0];
	} // callseq 0
	{ // callseq 1, 0
	.param .b64 param0;
	st.param.b64 	[param0], %rd11;
	.param .b64 param1;
	st.param.b64 	[param1], 0;
	.param .b32 retval0;
	call.uni (retval0), 
	vprintf, 
	(
	param0, 
	param1
	);
	ld.param.b32 	%r11, [retval0];
	} // callseq 1
	mul.wide.s32 	%rd12, %r8, 300;
	add.s64 	%rd13, %rd12, %rd8;
	add.s64 	%rd2, %rd13, 7200;
	mov.b32 	%r67, 0;
	mov.u64 	%rd20, $str$2;
$L__BB0_1:
	cvta.global.u64 	%rd15, %rd10;
	{ // callseq 2, 0
	.param .b64 param0;
	st.param.b64 	[param0], %rd15;
	.param .b64 param1;
	st.param.b64 	[param1], 0;
	.param .b32 retval0;
	call.uni (retval0), 
	vprintf, 
	(
	param0, 
	param1
	);
	ld.param.b32 	%r14, [retval0];
	} // callseq 2
	cvt.u64.u32 	%rd16, %r67;
	add.s64 	%rd3, %rd2, %rd16;
	mov.b32 	%r68, 0;
$L__BB0_2:
	cvta.global.u64 	%rd18, %rd10;
	{ // callseq 3, 0
	.param .b64 param0;
	st.param.b64 	[param0], %rd18;
	.param .b64 param1;
	st.param.b64 	[param1], 0;
	.param .b32 retval0;
	call.uni (retval0), 
	vprintf, 
	(
	param0, 
	param1
	);
	ld.param.b32 	%r17, [retval0];
	} // callseq 3
	mul.wide.u32 	%rd19, %r68, 158400;
	add.s64 	%rd23, %rd3, %rd19;
	mov.b32 	%r69, 0;
$L__BB0_3:
	ld.global.u8 	%r19, [%rd23+-7200];
	st.local.u32 	[%rd1], %r19;
	cvta.global.u64 	%rd21, %rd20;
	{ // callseq 4, 0
	.param .b64 param0;
	st.param.b64 	[param0], %rd21;
	.param .b64 param1;
	st.param.b64 	[param1], %rd9;
	.param .b32 retval0;
	call.uni (retval0), 
	vprintf, 
	(
	param0, 
	param1
	);
	ld.param.b32 	%r20, [retval0];
	} // callseq 4
	ld.global.u8 	%r22, [%rd23+-6300];
	st.local.u32 	[%rd1], %r22;
	{ // callseq 5, 0
	.param .b64 param0;
	st.param.b64 	[param0], %rd21;
	.param .b64 param1;
	st.param.b64 	[param1], %rd9;
	.param .b32 retval0;
	call.uni (retval0), 
	vprintf, 
	(
	param0, 
	param1
	);
	ld.param.b32 	%r23, [retval0];
	} // callseq 5
	ld.global.u8 	%r25, [%rd23+-5400];
	st.local.u32 	[%rd1], %r25;
	{ // callseq 6, 0
	.param .b64 param0;
	st.param.b64 	[param0], %rd21;
	.param .b64 param1;
	st.param.b64 	[param1], %rd9;
	.param .b32 retval0;
	call.uni (retval0), 
	vprintf, 
	(
	param0, 
	param1
	);
	ld.param.b32 	%r26, [retval0];
	} // callseq 6
	ld.global.u8 	%r28, [%rd23+-4500];
	st.local.u32 	[%rd1], %r28;
	{ // callseq 7, 0
	.param .b64 param0;
	st.param.b64 	[param0], %rd21;
	.param .b64 param1;
	st.param.b64 	[param1], %rd9;
	.param .b32 retval0;
	call.uni (retval0), 
	vprintf, 
	(
	param0, 
	param1
	);
	ld.param.b32 	%r29, [retval0];
	} // callseq 7
	ld.global.u8 	%r31, [%rd23+-3600];
	st.local.u32 	[%rd1], %r31;
	{ // callseq 8, 0
	.param .b64 param0;
	st.param.b64 	[param0], %rd21;
	.param .b64 param1;
	st.param.b64 	[param1], %rd9;
	.param .b32 retval0;
	call.uni (retval0), 
	vprintf, 
	(
	param0, 
	param1
	);
	ld.param.b32 	%r32, [retval0];
	} // callseq 8
	ld.global.u8 	%r34, [%rd23+-2700];
	st.local.u32 	[%rd1], %r34;
	{ // callseq 9, 0
	.param .b64 param0;
	st.param.b64 	[param0], %rd21;
	.param .b64 param1;
	st.param.b64 	[param1], %rd9;
	.param .b32 retval0;
	call.uni (retval0), 
	vprintf, 
	(
	param0, 
	param1
	);
	ld.param.b32 	%r35, [retval0];
	} // callseq 9
	ld.global.u8 	%r37, [%rd23+-1800];
	st.local.u32 	[%rd1], %r37;
	{ // callseq 10, 0
	.param .b64 param0;
	st.param.b64 	[param0], %rd21;
	.param .b64 param1;
	st.param.b64 	[param1], %rd9;
	.param .b32 retval0;
	call.uni (retval0), 
	vprintf, 
	(
	param0, 
	param1
	);
	ld.param.b32 	%r38, [retval0];
	} // callseq 10
	ld.global.u8 	%r40, [%rd23+-900];
	st.local.u32 	[%rd1], %r40;
	{ // callseq 11, 0
	.param .b64 param0;
	st.param.b64 	[param0], %rd21;
	.param .b64 param1;
	st.param.b64 	[param1], %rd9;
	.param .b32 retval0;
	call.uni (retval0), 
	vprintf, 
	(
	param0, 
	param1
	);
	ld.param.b32 	%r41, [retval0];
	} // callseq 11
	ld.global.u8 	%r43, [%rd23];
	st.local.u32 	[%rd1], %r43;
	{ // callseq 12, 0
	.param .b64 param0;
	st.param.b64 	[param0], %rd21;
	.param .b64 param1;
	st.param.b64 	[param1], %rd9;
	.param .b32 retval0;
	call.uni (retval0), 
	vprintf, 
	(
	param0, 
	param1
	);
	ld.param.b32 	%r44, [retval0];
	} // callseq 12
	ld.global.u8 	%r46, [%rd23+900];
	st.local.u32 	[%rd1], %r46;
	{ // callseq 13, 0
	.param .b64 param0;
	st.param.b64 	[param0], %rd21;
	.param .b64 param1;
	st.param.b64 	[param1], %rd9;
	.param .b32 retval0;
	call.uni (retval0), 
	vprintf, 
	(
	param0, 
	param1
	);
	ld.param.b32 	%r47, [retval0];
	} // callseq 13
	ld.global.u8 	%r49, [%rd23+1800];
	st.local.u32 	[%rd1], %r49;
	{ // callseq 14, 0
	.param .b64 param0;
	st.param.b64 	[param0], %rd21;
	.param .b64 param1;
	st.param.b64 	[param1], %rd9;
	.param .b32 retval0;
	call.uni (retval0), 
	vprintf, 
	(
	param0, 
	param1
	);
	ld.param.b32 	%r50, [retval0];
	} // callseq 14
	ld.global.u8 	%r52, [%rd23+2700];
	st.local.u32 	[%rd1], %r52;
	{ // callseq 15, 0
	.param .b64 param0;
	st.param.b64 	[param0], %rd21;
	.param .b64 param1;
	st.param.b64 	[param1], %rd9;
	.param .b32 retval0;
	call.uni (retval0), 
	vprintf, 
	(
	param0, 
	param1
	);
	ld.param.b32 	%r53, [retval0];
	} // callseq 15
	ld.global.u8 	%r55, [%rd23+3600];
	st.local.u32 	[%rd1], %r55;
	{ // callseq 16, 0
	.param .b64 param0;
	st.param.b64 	[param0], %rd21;
	.param .b64 param1;
	st.param.b64 	[param1], %rd9;
	.param .b32 retval0;
	call.uni (retval0), 
	vprintf, 
	(
	param0, 
	param1
	);
	ld.param.b32 	%r56, [retval0];
	} // callseq 16
	ld.global.u8 	%r58, [%rd23+4500];
	st.local.u32 	[%rd1], %r58;
	{ // callseq 17, 0
	.param .b64 param0;
	st.param.b64 	[param0], %rd21;
	.param .b64 param1;
	st.param.b64 	[param1], %rd9;
	.param .b32 retval0;
	call.uni (retval0), 
	vprintf, 
	(
	param0, 
	param1
	);
	ld.param.b32 	%r59, [retval0];
	} // callseq 17
	ld.global.u8 	%r61, [%rd23+5400];
	st.local.u32 	[%rd1], %r61;
	{ // callseq 18, 0
	.param .b64 param0;
	st.param.b64 	[param0], %rd21;
	.param .b64 param1;
	st.param.b64 	[param1], %rd9;
	.param .b32 retval0;
	call.uni (retval0), 
	vprintf, 
	(
	param0, 
	param1
	);
	ld.param.b32 	%r62, [retval0];
	} // callseq 18
	ld.global.u8 	%r64, [%rd23+6300];
	st.local.u32 	[%rd1], %r64;
	{ // callseq 19, 0
	.param .b64 param0;
	st.param.b64 	[param0], %rd21;
	.param .b64 param1;
	st.param.b64 	[param1], %rd9;
	.param .b32 retval0;
	call.uni (retval0), 
	vprintf, 
	(
	param0, 
	param1
	);
	ld.param.b32 	%r65, [retval0];
	} // callseq 19
	add.s32 	%r69, %r69, 16;
	add.s64 	%rd23, %rd23, 14400;
	setp.ne.s32 	%p1, %r69, 176;
	@%p1 bra 	$L__BB0_3;
	add.s32 	%r68, %r68, 1;
	setp.ne.s32 	%p2, %r68, 144;
	@%p2 bra 	$L__BB0_2;
	add.s32 	%r67, %r67, 1;
	setp.ne.s32 	%p3, %r67, 300;
	@%p3 bra 	$L__BB0_1;
	ret;

}
	// .globl	_Z14process_iblockPhS_S_S_i
.visible .entry _Z14process_iblockPhS_S_S_i(
	.param .u64 .ptr .align 1 _Z14process_iblockPhS_S_S_i_param_0,
	.param .u64 .ptr .align 1 _Z14process_iblockPhS_S_S_i_param_1,
	.param .u64 .ptr .align 1 _Z14process_iblockPhS_S_S_i_param_2,
	.param .u64 .ptr .align 1 _Z14process_iblockPhS_S_S_i_param_3,
	.param .u32 _Z14process_iblockPhS_S_S_i_param_4
)
{
	.reg .pred 	%p<4>;
	.reg .b16 	%rs<707>;
	.reg .b32 	%r<274>;
	.reg .b64 	%rd<19>;

	ld.param.u64 	%rd3, [_Z14process_iblockPhS_S_S_i_param_1];
	ld.param.u32 	%r2, [_Z14process_iblockPhS_S_S_i_param_4];
	cvta.to.global.u64 	%rd5, %rd3;
	mov.u32 	%r3, %ctaid.y;
	mov.u32 	%r4, %ntid.y;
	mov.u32 	%r5, %tid.y;
	mad.lo.s32 	%r6, %r3, %r4, %r5;
	mov.u32 	%r7, %ctaid.x;
	mov.u32 	%r8, %ntid.x;
	mov.u32 	%r9, %tid.x;
	mad.lo.s32 	%r10, %r7, %r8, %r9;
	mul.lo.s32 	%r11, %r6, 1408;
	mad.lo.s32 	%r12, %r2, 25344, %r11;
	shl.b32 	%r13, %r10, 3;
	add.s32 	%r1, %r12, %r13;
	setp.eq.s32 	%p1, %r10, 0;
	add.s32 	%r14, %r1, -9;
	cvt.s64.s32 	%rd6, %r14;
	add.s64 	%rd1, %rd5, %rd6;
	mov.b16 	%rs643, 127;
	mov.u16 	%rs651, %rs643;
	mov.u16 	%rs659, %rs643;
	mov.u16 	%rs667, %rs643;
	mov.u16 	%rs675, %rs643;
	mov.u16 	%rs683, %rs643;
	mov.u16 	%rs691, %rs643;
	mov.u16 	%rs699, %rs643;
	@%p1 bra 	$L__BB1_2;
	ld.global.u8 	%rs699, [%rd1];
	ld.global.u8 	%rs691, [%rd1+176];
	ld.global.u8 	%rs683, [%rd1+352];
	ld.global.u8 	%rs675, [%rd1+528];
	ld.global.u8 	%rs667, [%rd1+704];
	ld.global.u8 	%rs659, [%rd1+880];
	ld.global.u8 	%rs651, [%rd1+1056];
	ld.global.u8 	%rs643, [%rd1+1232];
$L__BB1_2:
	ld.param.u64 	%rd16, [_Z14process_iblockPhS_S_S_i_param_0];
	cvt.s64.s32 	%rd7, %r1;
	cvta.to.global.u64 	%rd8, %rd16;
	add.s64 	%rd9, %rd8, %rd7;
	ld.global.u8 	%rs17, [%rd9];
	ld.global.u8 	%rs18, [%rd9+1];
	ld.global.u8 	%rs19, [%rd9+2];
	ld.global.u8 	%rs20, [%rd9+3];
	ld.global.u8 	%rs21, [%rd9+4];
	ld.global.u8 	%rs22, [%rd9+5];
	ld.global.u8 	%rs23, [%rd9+6];
	ld.global.u8 	%rs24, [%rd9+7];
	ld.global.u8 	%rs25, [%rd9+176];
	ld.global.u8 	%rs26, [%rd9+177];
	ld.global.u8 	%rs27, [%rd9+178];
	ld.global.u8 	%rs28, [%rd9+179];
	ld.global.u8 	%rs29, [%rd9+180];
	ld.global.u8 	%rs30, [%rd9+181];
	ld.global.u8 	%rs31, [%rd9+182];
	ld.global.u8 	%rs32, [%rd9+183];
	ld.global.u8 	%rs33, [%rd9+352];
	ld.global.u8 	%rs34, [%rd9+353];
	ld.global.u8 	%rs35, [%rd9+354];
	ld.global.u8 	%rs36, [%rd9+355];
	ld.global.u8 	%rs37, [%rd9+356];
	ld.global.u8 	%rs38, [%rd9+357];
	ld.global.u8 	%rs39, [%rd9+358];
	ld.global.u8 	%rs40, [%rd9+359];
	ld.global.u8 	%rs41, [%rd9+528];
	ld.global.u8 	%rs42, [%rd9+529];
	ld.global.u8 	%rs43, [%rd9+530];
	ld.global.u8 	%rs44, [%rd9+531];
	ld.global.u8 	%rs45, [%rd9+532];
	ld.global.u8 	%rs46, [%rd9+533];
	ld.global.u8 	%rs47, [%rd9+534];
	ld.global.u8 	%rs48, [%rd9+535];
	ld.global.u8 	%rs49, [%rd9+704];
	ld.global.u8 	%rs50, [%rd9+705];
	ld.global.u8 	%rs51, [%rd9+706];
	ld.global.u8 	%rs52, [%rd9+707];
	ld.global.u8 	%rs53, [%rd9+708];
	ld.global.u8 	%rs54, [%rd9+709];
	ld.global.u8 	%rs55, [%rd9+710];
	ld.global.u8 	%rs56, [%rd9+711];
	ld.global.u8 	%rs57, [%rd9+880];
	ld.global.u8 	%rs58, [%rd9+881];
	ld.global.u8 	%rs59, [%rd9+882];
	ld.global.u8 	%rs60, [%rd9+883];
	ld.global.u8 	%rs61, [%rd9+884];
	ld.global.u8 	%rs62, [%rd9+885];
	ld.global.u8 	%rs63, [%rd9+886];
	ld.global.u8 	%rs64, [%rd9+887];
	ld.global.u8 	%rs65, [%rd9+1056];
	ld.global.u8 	%rs66, [%rd9+1057];
	ld.global.u8 	%rs67, [%rd9+1058];
	ld.global.u8 	%rs68, [%rd9+1059];
	ld.global.u8 	%rs69, [%rd9+1060];
	ld.global.u8 	%rs70, [%rd9+1061];
	ld.global.u8 	%rs71, [%rd9+1062];
	ld.global.u8 	%rs72, [%rd9+1063];
	ld.global.u8 	%rs73, [%rd9+1232];
	ld.global.u8 	%rs74, [%rd9+1233];
	ld.global.u8 	%rs75, [%rd9+1234];
	ld.global.u8 	%rs76, [%rd9+1235];
	ld.global.u8 	%rs77, [%rd9+1236];
	ld.global.u8 	%rs78, [%rd9+1237];
	ld.global.u8 	%rs79, [%rd9+1238];
	ld.global.u8 	%rs80, [%rd9+1239];
	setp.eq.s32 	%p2, %r6, 0;
	mov.b16 	%rs635, 127;
	mov.u16 	%rs636, %rs635;
	mov.u16 	%rs637, %rs635;
	mov.u16 	%rs638, %rs635;
	mov.u16 	%rs639, %rs635;
	mov.u16 	%rs640, %rs635;
	mov.u16 	%rs641, %rs635;
	mov.u16 	%rs642, %rs635;
	@%p2 bra 	$L__BB1_4;
	ld.param.u64 	%rd17, [_Z14process_iblockPhS_S_S_i_param_1];
	cvta.to.global.u64 	%rd10, %rd17;
	add.s32 	%r19, %r1, -9;
	cvt.s64.s32 	%rd11, %r19;
	add.s64 	%rd12, %rd10, %rd11;
	ld.global.u8 	%rs642, [%rd12+-175];
	ld.global.u8 	%rs641, [%rd12+-174];
	ld.global.u8 	%rs640, [%rd12+-173];
	ld.global.u8 	%rs639, [%rd12+-172];
	ld.global.u8 	%rs638, [%rd12+-171];
	ld.global.u8 	%rs637, [%rd12+-170];
	ld.global.u8 	%rs636, [%rd12+-169];
	ld.global.u8 	%rs635, [%rd12+-168];
$L__BB1_4:
	and.b16  	%rs164, %rs699, 255;
	and.b16  	%rs173, %rs691, 255;
	and.b16  	%rs182, %rs683, 255;
	and.b16  	%rs191, %rs675, 255;
	and.b16  	%rs200, %rs667, 255;
	and.b16  	%rs209, %rs659, 255;
	and.b16  	%rs218, %rs651, 255;
	and.b16  	%rs227, %rs643, 255;
	and.b16  	%rs235, %rs642, 255;
	min.u16 	%rs236, %rs17, %rs235;
	max.u16 	%rs237, %rs17, %rs235;
	sub.s16 	%rs238, %rs237, %rs236;
	cvt.u32.u16 	%r20, %rs238;
	and.b16  	%rs239, %rs641, 255;
	min.u16 	%rs240, %rs18, %rs239;
	max.u16 	%rs241, %rs18, %rs239;
	sub.s16 	%rs242, %rs241, %rs240;
	cvt.u32.u16 	%r21, %rs242;
	add.s32 	%r22, %r21, %r20;
	and.b16  	%rs243, %rs640, 255;
	min.u16 	%rs244, %rs19, %rs243;
	max.u16 	%rs245, %rs19, %rs243;
	sub.s16 	%rs246, %rs245, %rs244;
	cvt.u32.u16 	%r23, %rs246;
	add.s32 	%r24, %r23, %r22;
	and.b16  	%rs247, %rs639, 255;
	min.u16 	%rs248, %rs20, %rs247;
	max.u16 	%rs249, %rs20, %rs247;
	sub.s16 	%rs250, %rs249, %rs248;
	cvt.u32.u16 	%r25, %rs250;
	add.s32 	%r26, %r25, %r24;
	and.b16  	%rs251, %rs638, 255;
	min.u16 	%rs252, %rs21, %rs251;
	max.u16 	%rs253, %rs21, %rs251;
	sub.s16 	%rs254, %rs253, %rs252;
	cvt.u32.u16 	%r27, %rs254;
	add.s32 	%r28, %r27, %r26;
	and.b16  	%rs255, %rs637, 255;
	min.u16 	%rs256, %rs22, %rs255;
	max.u16 	%rs257, %rs22, %rs255;
	sub.s16 	%rs258, %rs257, %rs256;
	cvt.u32.u16 	%r29, %rs258;
	add.s32 	%r30, %r29, %r28;
	and.b16  	%rs259, %rs636, 255;
	min.u16 	%rs260, %rs23, %rs259;
	max.u16 	%rs261, %rs23, %rs259;
	sub.s16 	%rs262, %rs261, %rs260;
	cvt.u32.u16 	%r31, %rs262;
	add.s32 	%r32, %r31, %r30;
	and.b16  	%rs263, %rs635, 255;
	min.u16 	%rs264, %rs24, %rs263;
	max.u16 	%rs265, %rs24, %rs263;
	sub.s16 	%rs266, %rs265, %rs264;
	cvt.u32.u16 	%r33, %rs266;
	add.s32 	%r34, %r33, %r32;
	min.u16 	%rs267, %rs25, %rs235;
	max.u16 	%rs268, %rs25, %rs235;
	sub.s16 	%rs269, %rs268, %rs267;
	cvt.u32.u16 	%r35, %rs269;
	add.s32 	%r36, %r35, %r34;
	min.u16 	%rs270, %rs26, %rs239;
	max.u16 	%rs271, %rs26, %rs239;
	sub.s16 	%rs272, %rs271, %rs270;
	cvt.u32.u16 	%r37, %rs272;
	add.s32 	%r38, %r37, %r36;
	min.u16 	%rs273, %rs27, %rs243;
	max.u16 	%rs274, %rs27, %rs243;
	sub.s16 	%rs275, %rs274, %rs273;
	cvt.u32.u16 	%r39, %rs275;
	add.s32 	%r40, %r39, %r38;
	min.u16 	%rs276, %rs28, %rs247;
	max.u16 	%rs277, %rs28, %rs247;
	sub.s16 	%rs278, %rs277, %rs276;
	cvt.u32.u16 	%r41, %rs278;
	add.s32 	%r42, %r41, %r40;
	min.u16 	%rs279, %rs29, %rs251;
	max.u16 	%rs280, %rs29, %rs251;
	sub.s16 	%rs281, %rs280, %rs279;
	cvt.u32.u16 	%r43, %rs281;
	add.s32 	%r44, %r43, %r42;
	min.u16 	%rs282, %rs30, %rs255;
	max.u16 	%rs283, %rs30, %rs255;
	sub.s16 	%rs284, %rs283, %rs282;
	cvt.u32.u16 	%r45, %rs284;
	add.s32 	%r46, %r45, %r44;
	min.u16 	%rs285, %rs31, %rs259;
	max.u16 	%rs286, %rs31, %rs259;
	sub.s16 	%rs287, %rs286, %rs285;
	cvt.u32.u16 	%r47, %rs287;
	add.s32 	%r48, %r47, %r46;
	min.u16 	%rs288, %rs32, %rs263;
	max.u16 	%rs289, %rs32, %rs263;
	sub.s16 	%rs290, %rs289, %rs288;
	cvt.u32.u16 	%r49, %rs290;
	add.s32 	%r50, %r49, %r48;
	min.u16 	%rs291, %rs33, %rs235;
	max.u16 	%rs292, %rs33, %rs235;
	sub.s16 	%rs293, %rs292, %rs291;
	cvt.u32.u16 	%r51, %rs293;
	add.s32 	%r52, %r51, %r50;
	min.u16 	%rs294, %rs34, %rs239;
	max.u16 	%rs295, %rs34, %rs239;
	sub.s16 	%rs296, %rs295, %rs294;
	cvt.u32.u16 	%r53, %rs296;
	add.s32 	%r54, %r53, %r52;
	min.u16 	%rs297, %rs35, %rs243;
	max.u16 	%rs298, %rs35, %rs243;
	sub.s16 	%rs299, %rs298, %rs297;
	cvt.u32.u16 	%r55, %rs299;
	add.s32 	%r56, %r55, %r54;
	min.u16 	%rs300, %rs36, %rs247;
	max.u16 	%rs301, %rs36, %rs247;
	sub.s16 	%rs302, %rs301, %rs300;
	cvt.u32.u16 	%r57, %rs302;
	add.s32 	%r58, %r57, %r56;
	min.u16 	%rs303, %rs37, %rs251;
	max.u16 	%rs304, %rs37, %rs251;
	sub.s16 	%rs305, %rs304, %rs303;
	cvt.u32.u16 	%r59, %rs305;
	add.s32 	%r60, %r59, %r58;
	min.u16 	%rs306, %rs38, %rs255;
	max.u16 	%rs307, %rs38, %rs255;
	sub.s16 	%rs308, %rs307, %rs306;
	cvt.u32.u16 	%r61, %rs308;
	add.s32 	%r62, %r61, %r60;
	min.u16 	%rs309, %rs39, %rs259;
	max.u16 	%rs310, %rs39, %rs259;
	sub.s16 	%rs311, %rs310, %rs309;
	cvt.u32.u16 	%r63, %rs311;
	add.s32 	%r64, %r63, %r62;
	min.u16 	%rs312, %rs40, %rs263;
	max.u16 	%rs313, %rs40, %rs263;
	sub.s16 	%rs314, %rs313, %rs312;
	cvt.u32.u16 	%r65, %rs314;
	add.s32 	%r66, %r65, %r64;
	min.u16 	%rs315, %rs41, %rs235;
	max.u16 	%rs316, %rs41, %rs235;
	sub.s16 	%rs317, %rs316, %rs315;
	cvt.u32.u16 	%r67, %rs317;
	add.s32 	%r68, %r67, %r66;
	min.u16 	%rs318, %rs42, %rs239;
	max.u16 	%rs319, %rs42, %rs239;
	sub.s16 	%rs320, %rs319, %rs318;
	cvt.u32.u16 	%r69, %rs320;
	add.s32 	%r70, %r69, %r68;
	min.u16 	%rs321, %rs43, %rs243;
	max.u16 	%rs322, %rs43, %rs243;
	sub.s16 	%rs323, %rs322, %rs321;
	cvt.u32.u16 	%r71, %rs323;
	add.s32 	%r72, %r71, %r70;
	min.u16 	%rs324, %rs44, %rs247;
	max.u16 	%rs325, %rs44, %rs247;
	sub.s16 	%rs326, %rs325, %rs324;
	cvt.u32.u16 	%r73, %rs326;
	add.s32 	%r74, %r73, %r72;
	min.u16 	%rs327, %rs45, %rs251;
	max.u16 	%rs328, %rs45, %rs251;
	sub.s16 	%rs329, %rs328, %rs327;
	cvt.u32.u16 	%r75, %rs329;
	add.s32 	%r76, %r75, %r74;
	min.u16 	%rs330, %rs46, %rs255;
	max.u16 	%rs331, %rs46, %rs255;
	sub.s16 	%rs332, %rs331, %rs330;
	cvt.u32.u16 	%r77, %rs332;
	add.s32 	%r78, %r77, %r76;
	min.u16 	%rs333, %rs47, %rs259;
	max.u16 	%rs334, %rs47, %rs259;
	sub.s16 	%rs335, %rs334, %rs333;
	cvt.u32.u16 	%r79, %rs335;
	add.s32 	%r80, %r79, %r78;
	min.u16 	%rs336, %rs48, %rs263;
	max.u16 	%rs337, %rs48, %rs263;
	sub.s16 	%rs338, %rs337, %rs336;
	cvt.u32.u16 	%r81, %rs338;
	add.s32 	%r82, %r81, %r80;
	min.u16 	%rs339, %rs49, %rs235;
	max.u16 	%rs340, %rs49, %rs235;
	sub.s16 	%rs341, %rs340, %rs339;
	cvt.u32.u16 	%r83, %rs341;
	add.s32 	%r84, %r83, %r82;
	min.u16 	%rs342, %rs50, %rs239;
	max.u16 	%rs343, %rs50, %rs239;
	sub.s16 	%rs344, %rs343, %rs342;
	cvt.u32.u16 	%r85, %rs344;
	add.s32 	%r86, %r85, %r84;
	min.u16 	%rs345, %rs51, %rs243;
	max.u16 	%rs346, %rs51, %rs243;
	sub.s16 	%rs347, %rs346, %rs345;
	cvt.u32.u16 	%r87, %rs347;
	add.s32 	%r88, %r87, %r86;
	min.u16 	%rs348, %rs52, %rs247;
	max.u16 	%rs349, %rs52, %rs247;
	sub.s16 	%rs350, %rs349, %rs348;
	cvt.u32.u16 	%r89, %rs350;
	add.s32 	%r90, %r89, %r88;
	min.u16 	%rs351, %rs53, %rs251;
	max.u16 	%rs352, %rs53, %rs251;
	sub.s16 	%rs353, %rs352, %rs351;
	cvt.u32.u16 	%r91, %rs353;
	add.s32 	%r92, %r91, %r90;
	min.u16 	%rs354, %rs54, %rs255;
	max.u16 	%rs355, %rs54, %rs255;
	sub.s16 	%rs356, %rs355, %rs354;
	cvt.u32.u16 	%r93, %rs356;
	add.s32 	%r94, %r93, %r92;
	min.u16 	%rs357, %rs55, %rs259;
	max.u16 	%rs358, %rs55, %rs259;
	sub.s16 	%rs359, %rs358, %rs357;
	cvt.u32.u16 	%r95, %rs359;
	add.s32 	%r96, %r95, %r94;
	min.u16 	%rs360, %rs56, %rs263;
	max.u16 	%rs361, %rs56, %rs263;
	sub.s16 	%rs362, %rs361, %rs360;
	cvt.u32.u16 	%r97, %rs362;
	add.s32 	%r98, %r97, %r96;
	min.u16 	%rs363, %rs57, %rs235;
	max.u16 	%rs364, %rs57, %rs235;
	sub.s16 	%rs365, %rs364, %rs363;
	cvt.u32.u16 	%r99, %rs365;
	add.s32 	%r100, %r99, %r98;
	min.u16 	%rs366, %rs58, %rs239;
	max.u16 	%rs367, %rs58, %rs239;
	sub.s16 	%rs368, %rs367, %rs366;
	cvt.u32.u16 	%r101, %rs368;
	add.s32 	%r102, %r101, %r100;
	min.u16 	%rs369, %rs59, %rs243;
	max.u16 	%rs370, %rs59, %rs243;
	sub.s16 	%rs371, %rs370, %rs369;
	cvt.u32.u16 	%r103, %rs371;
	add.s32 	%r104, %r103, %r102;
	min.u16 	%rs372, %rs60, %rs247;
	max.u16 	%rs373, %rs60, %rs247;
	sub.s16 	%rs374, %rs373, %rs372;
	cvt.u32.u16 	%r105, %rs374;
	add.s32 	%r106, %r105, %r104;
	min.u16 	%rs375, %rs61, %rs251;
	max.u16 	%rs376, %rs61, %rs251;
	sub.s16 	%rs377, %rs376, %rs375;
	cvt.u32.u16 	%r107, %rs377;
	add.s32 	%r108, %r107, %r106;
	min.u16 	%rs378, %rs62, %rs255;
	max.u16 	%rs379, %rs62, %rs255;
	sub.s16 	%rs380, %rs379, %rs378;
	cvt.u32.u16 	%r109, %rs380;
	add.s32 	%r110, %r109, %r108;
	min.u16 	%rs381, %rs63, %rs259;
	max.u16 	%rs382, %rs63, %rs259;
	sub.s16 	%rs383, %rs382, %rs381;
	cvt.u32.u16 	%r111, %rs383;
	add.s32 	%r112, %r111, %r110;
	min.u16 	%rs384, %rs64, %rs263;
	max.u16 	%rs385, %rs64, %rs263;
	sub.s16 	%rs386, %rs385, %rs384;
	cvt.u32.u16 	%r113, %rs386;
	add.s32 	%r114, %r113, %r112;
	min.u16 	%rs387, %rs65, %rs235;
	max.u16 	%rs388, %rs65, %rs235;
	sub.s16 	%rs389, %rs388, %rs387;
	cvt.u32.u16 	%r115, %rs389;
	add.s32 	%r116, %r115, %r114;
	min.u16 	%rs390, %rs66, %rs239;
	max.u16 	%rs391, %rs66, %rs239;
	sub.s16 	%rs392, %rs391, %rs390;
	cvt.u32.u16 	%r117, %rs392;
	add.s32 	%r118, %r117, %r116;
	min.u16 	%rs393, %rs67, %rs243;
	max.u16 	%rs394, %rs67, %rs243;
	sub.s16 	%rs395, %rs394, %rs393;
	cvt.u32.u16 	%r119, %rs395;
	add.s32 	%r120, %r119, %r118;
	min.u16 	%rs396, %rs68, %rs247;
	max.u16 	%rs397, %rs68, %rs247;
	sub.s16 	%rs398, %rs397, %rs396;
	cvt.u32.u16 	%r121, %rs398;
	add.s32 	%r122, %r121, %r120;
	min.u16 	%rs399, %rs69, %rs251;
	max.u16 	%rs400, %rs69, %rs251;
	sub.s16 	%rs401, %rs400, %rs399;
	cvt.u32.u16 	%r123, %rs401;
	add.s32 	%r124, %r123, %r122;
	min.u16 	%rs402, %rs70, %rs255;
	max.u16 	%rs403, %rs70, %rs255;
	sub.s16 	%rs404, %rs403, %rs402;
	cvt.u32.u16 	%r125, %rs404;
	add.s32 	%r126, %r125, %r124;
	min.u16 	%rs405, %rs71, %rs259;
	max.u16 	%rs406, %rs71, %rs259;
	sub.s16 	%rs407, %rs406, %rs405;
	cvt.u32.u16 	%r127, %rs407;
	add.s32 	%r128, %r127, %r126;
	min.u16 	%rs408, %rs72, %rs263;
	max.u16 	%rs409, %rs72, %rs263;
	sub.s16 	%rs410, %rs409, %rs408;
	cvt.u32.u16 	%r129, %rs410;
	add.s32 	%r130, %r129, %r128;
	min.u16 	%rs411, %rs73, %rs235;
	max.u16 	%rs412, %rs73, %rs235;
	sub.s16 	%rs413, %rs412, %rs411;
	cvt.u32.u16 	%r131, %rs413;
	add.s32 	%r132, %r131, %r130;
	min.u16 	%rs414, %rs74, %rs239;
	max.u16 	%rs415, %rs74, %rs239;
	sub.s16 	%rs416, %rs415, %rs414;
	cvt.u32.u16 	%r133, %rs416;
	add.s32 	%r134, %r133, %r132;
	min.u16 	%rs417, %rs75, %rs243;
	max.u16 	%rs418, %rs75, %rs243;
	sub.s16 	%rs419, %rs418, %rs417;
	cvt.u32.u16 	%r135, %rs419;
	add.s32 	%r136, %r135, %r134;
	min.u16 	%rs420, %rs76, %rs247;
	max.u16 	%rs421, %rs76, %rs247;
	sub.s16 	%rs422, %rs421, %rs420;
	cvt.u32.u16 	%r137, %rs422;
	add.s32 	%r138, %r137, %r136;
	min.u16 	%rs423, %rs77, %rs251;
	max.u16 	%rs424, %rs77, %rs251;
	sub.s16 	%rs425, %rs424, %rs423;
	cvt.u32.u16 	%r139, %rs425;
	add.s32 	%r140, %r139, %r138;
	min.u16 	%rs426, %rs78, %rs255;
	max.u16 	%rs427, %rs78, %rs255;
	sub.s16 	%rs428, %rs427, %rs426;
	cvt.u32.u16 	%r141, %rs428;
	add.s32 	%r142, %r141, %r140;
	min.u16 	%rs429, %rs79, %rs259;
	max.u16 	%rs430, %rs79, %rs259;
	sub.s16 	%rs431, %rs430, %rs429;
	cvt.u32.u16 	%r143, %rs431;
	add.s32 	%r144, %r143, %r142;
	min.u16 	%rs432, %rs80, %rs263;
	max.u16 	%rs433, %rs80, %rs263;
	sub.s16 	%rs434, %rs433, %rs432;
	cvt.u32.u16 	%r145, %rs434;
	add.s32 	%r146, %r145, %r144;
	min.u16 	%rs435, %rs80, %rs227;
	max.u16 	%rs436, %rs80, %rs227;
	sub.s16 	%rs437, %rs436, %rs435;
	cvt.u32.u16 	%r147, %rs437;
	min.u16 	%rs438, %rs79, %rs227;
	max.u16 	%rs439, %rs79, %rs227;
	sub.s16 	%rs440, %rs439, %rs438;
	cvt.u32.u16 	%r148, %rs440;
	min.u16 	%rs441, %rs78, %rs227;
	max.u16 	%rs442, %rs78, %rs227;
	sub.s16 	%rs443, %rs442, %rs441;
	cvt.u32.u16 	%r149, %rs443;
	min.u16 	%rs444, %rs77, %rs227;
	max.u16 	%rs445, %rs77, %rs227;
	sub.s16 	%rs446, %rs445, %rs444;
	cvt.u32.u16 	%r150, %rs446;
	min.u16 	%rs447, %rs76, %rs227;
	max.u16 	%rs448, %rs76, %rs227;
	sub.s16 	%rs449, %rs448, %rs447;
	cvt.u32.u16 	%r151, %rs449;
	min.u16 	%rs450, %rs75, %rs227;
	max.u16 	%rs451, %rs75, %rs227;
	sub.s16 	%rs452, %rs451, %rs450;
	cvt.u32.u16 	%r152, %rs452;
	min.u16 	%rs453, %rs74, %rs227;
	max.u16 	%rs454, %rs74, %rs227;
	sub.s16 	%rs455, %rs454, %rs453;
	cvt.u32.u16 	%r153, %rs455;
	min.u16 	%rs456, %rs73, %rs227;
	max.u16 	%rs457, %rs73, %rs227;
	sub.s16 	%rs458, %rs457, %rs456;
	cvt.u32.u16 	%r154, %rs458;
	min.u16 	%rs459, %rs72, %rs218;
	max.u16 	%rs460, %rs72, %rs218;
	sub.s16 	%rs461, %rs460, %rs459;
	cvt.u32.u16 	%r155, %rs461;
	min.u16 	%rs462, %rs71, %rs218;
	max.u16 	%rs463, %rs71, %rs218;
	sub.s16 	%rs464, %rs463, %rs462;
	cvt.u32.u16 	%r156, %rs464;
	min.u16 	%rs465, %rs70, %rs218;
	max.u16 	%rs466, %rs70, %rs218;
	sub.s16 	%rs467, %rs466, %rs465;
	cvt.u32.u16 	%r157, %rs467;
	min.u16 	%rs468, %rs69, %rs218;
	max.u16 	%rs469, %rs69, %rs218;
	sub.s16 	%rs470, %rs469, %rs468;
	cvt.u32.u16 	%r158, %rs470;
	min.u16 	%rs471, %rs68, %rs218;
	max.u16 	%rs472, %rs68, %rs218;
	sub.s16 	%rs473, %rs472, %rs471;
	cvt.u32.u16 	%r159, %rs473;
	min.u16 	%rs474, %rs67, %rs218;
	max.u16 	%rs475, %rs67, %rs218;
	sub.s16 	%rs476, %rs475, %rs474;
	cvt.u32.u16 	%r160, %rs476;
	min.u16 	%rs477, %rs66, %rs218;
	max.u16 	%rs478, %rs66, %rs218;
	sub.s16 	%rs479, %rs478, %rs477;
	cvt.u32.u16 	%r161, %rs479;
	min.u16 	%rs480, %rs65, %rs218;
	max.u16 	%rs481, %rs65, %rs218;
	sub.s16 	%rs482, %rs481, %rs480;
	cvt.u32.u16 	%r162, %rs482;
	min.u16 	%rs483, %rs64, %rs209;
	max.u16 	%rs484, %rs64, %rs209;
	sub.s16 	%rs485, %rs484, %rs483;
	cvt.u32.u16 	%r163, %rs485;
	min.u16 	%rs486, %rs63, %rs209;
	max.u16 	%rs487, %rs63, %rs209;
	sub.s16 	%rs488, %rs487, %rs486;
	cvt.u32.u16 	%r164, %rs488;
	min.u16 	%rs489, %rs62, %rs209;
	max.u16 	%rs490, %rs62, %rs209;
	sub.s16 	%rs491, %rs490, %rs489;
	cvt.u32.u16 	%r165, %rs491;
	min.u16 	%rs492, %rs61, %rs209;
	max.u16 	%rs493, %rs61, %rs209;
	sub.s16 	%rs494, %rs493, %rs492;
	cvt.u32.u16 	%r166, %rs494;
	min.u16 	%rs495, %rs60, %rs209;
	max.u16 	%rs496, %rs60, %rs209;
	sub.s16 	%rs497, %rs496, %rs495;
	cvt.u32.u16 	%r167, %rs497;
	min.u16 	%rs498, %rs59, %rs209;
	max.u16 	%rs499, %rs59, %rs209;
	sub.s16 	%rs500, %rs499, %rs498;
	cvt.u32.u16 	%r168, %rs500;
	min.u16 	%rs501, %rs58, %rs209;
	max.u16 	%rs502, %rs58, %rs209;
	sub.s16 	%rs503, %rs502, %rs501;
	cvt.u32.u16 	%r169, %rs503;
	min.u16 	%rs504, %rs57, %rs209;
	max.u16 	%rs505, %rs57, %rs209;
	sub.s16 	%rs506, %rs505, %rs504;
	cvt.u32.u16 	%r170, %rs506;
	min.u16 	%rs507, %rs56, %rs200;
	max.u16 	%rs508, %rs56, %rs200;
	sub.s16 	%rs509, %rs508, %rs507;
	cvt.u32.u16 	%r171, %rs509;
	min.u16 	%rs510, %rs55, %rs200;
	max.u16 	%rs511, %rs55, %rs200;
	sub.s16 	%rs512, %rs511, %rs510;
	cvt.u32.u16 	%r172, %rs512;
	min.u16 	%rs513, %rs54, %rs200;
	max.u16 	%rs514, %rs54, %rs200;
	sub.s16 	%rs515, %rs514, %rs513;
	cvt.u32.u16 	%r173, %rs515;
	min.u16 	%rs516, %rs53, %rs200;
	max.u16 	%rs517, %rs53, %rs200;
	sub.s16 	%rs518, %rs517, %rs516;
	cvt.u32.u16 	%r174, %rs518;
	min.u16 	%rs519, %rs52, %rs200;
	max.u16 	%rs520, %rs52, %rs200;
	sub.s16 	%rs521, %rs520, %rs519;
	cvt.u32.u16 	%r175, %rs521;
	min.u16 	%rs522, %rs51, %rs200;
	max.u16 	%rs523, %rs51, %rs200;
	sub.s16 	%rs524, %rs523, %rs522;
	cvt.u32.u16 	%r176, %rs524;
	min.u16 	%rs525, %rs50, %rs200;
	max.u16 	%rs526, %rs50, %rs200;
	sub.s16 	%rs527, %rs526, %rs525;
	cvt.u32.u16 	%r177, %rs527;
	min.u16 	%rs528, %rs49, %rs200;
	max.u16 	%rs529, %rs49, %rs200;
	sub.s16 	%rs530, %rs529, %rs528;
	cvt.u32.u16 	%r178, %rs530;
	min.u16 	%rs531, %rs48, %rs191;
	max.u16 	%rs532, %rs48, %rs191;
	sub.s16 	%rs533, %rs532, %rs531;
	cvt.u32.u16 	%r179, %rs533;
	min.u16 	%rs534, %rs47, %rs191;
	max.u16 	%rs535, %rs47, %rs191;
	sub.s16 	%rs536, %rs535, %rs534;
	cvt.u32.u16 	%r180, %rs536;
	min.u16 	%rs537, %rs46, %rs191;
	max.u16 	%rs538, %rs46, %rs191;
	sub.s16 	%rs539, %rs538, %rs537;
	cvt.u32.u16 	%r181, %rs539;
	min.u16 	%rs540, %rs45, %rs191;
	max.u16 	%rs541, %rs45, %rs191;
	sub.s16 	%rs542, %rs541, %rs540;
	cvt.u32.u16 	%r182, %rs542;
	min.u16 	%rs543, %rs44, %rs191;
	max.u16 	%rs544, %rs44, %rs191;
	sub.s16 	%rs545, %rs544, %rs543;
	cvt.u32.u16 	%r183, %rs545;
	min.u16 	%rs546, %rs43, %rs191;
	max.u16 	%rs547, %rs43, %rs191;
	sub.s16 	%rs548, %rs547, %rs546;
	cvt.u32.u16 	%r184, %rs548;
	min.u16 	%rs549, %rs42, %rs191;
	max.u16 	%rs550, %rs42, %rs191;
	sub.s16 	%rs551, %rs550, %rs549;
	cvt.u32.u16 	%r185, %rs551;
	min.u16 	%rs552, %rs41, %rs191;
	max.u16 	%rs553, %rs41, %rs191;
	sub.s16 	%rs554, %rs553, %rs552;
	cvt.u32.u16 	%r186, %rs554;
	min.u16 	%rs555, %rs40, %rs182;
	max.u16 	%rs556, %rs40, %rs182;
	sub.s16 	%rs557, %rs556, %rs555;
	cvt.u32.u16 	%r187, %rs557;
	min.u16 	%rs558, %rs39, %rs182;
	max.u16 	%rs559, %rs39, %rs182;
	sub.s16 	%rs560, %rs559, %rs558;
	cvt.u32.u16 	%r188, %rs560;
	min.u16 	%rs561, %rs38, %rs182;
	max.u16 	%rs562, %rs38, %rs182;
	sub.s16 	%rs563, %rs562, %rs561;
	cvt.u32.u16 	%r189, %rs563;
	min.u16 	%rs564, %rs37, %rs182;
	max.u16 	%rs565, %rs37, %rs182;
	sub.s16 	%rs566, %rs565, %rs564;
	cvt.u32.u16 	%r190, %rs566;
	min.u16 	%rs567, %rs36, %rs182;
	max.u16 	%rs568, %rs36, %rs182;
	sub.s16 	%rs569, %rs568, %rs567;
	cvt.u32.u16 	%r191, %rs569;
	min.u16 	%rs570, %rs35, %rs182;
	max.u16 	%rs571, %rs35, %rs182;
	sub.s16 	%rs572, %rs571, %rs570;
	cvt.u32.u16 	%r192, %rs572;
	min.u16 	%rs573, %rs34, %rs182;
	max.u16 	%rs574, %rs34, %rs182;
	sub.s16 	%rs575, %rs574, %rs573;
	cvt.u32.u16 	%r193, %rs575;
	min.u16 	%rs576, %rs33, %rs182;
	max.u16 	%rs577, %rs33, %rs182;
	sub.s16 	%rs578, %rs577, %rs576;
	cvt.u32.u16 	%r194, %rs578;
	min.u16 	%rs579, %rs32, %rs173;
	max.u16 	%rs580, %rs32, %rs173;
	sub.s16 	%rs581, %rs580, %rs579;
	cvt.u32.u16 	%r195, %rs581;
	min.u16 	%rs582, %rs31, %rs173;
	max.u16 	%rs583, %rs31, %rs173;
	sub.s16 	%rs584, %rs583, %rs582;
	cvt.u32.u16 	%r196, %rs584;
	min.u16 	%rs585, %rs30, %rs173;
	max.u16 	%rs586, %rs30, %rs173;
	sub.s16 	%rs587, %rs586, %rs585;
	cvt.u32.u16 	%r197, %rs587;
	min.u16 	%rs588, %rs29, %rs173;
	max.u16 	%rs589, %rs29, %rs173;
	sub.s16 	%rs590, %rs589, %rs588;
	cvt.u32.u16 	%r198, %rs590;
	min.u16 	%rs591, %rs28, %rs173;
	max.u16 	%rs592, %rs28, %rs173;
	sub.s16 	%rs593, %rs592, %rs591;
	cvt.u32.u16 	%r199, %rs593;
	min.u16 	%rs594, %rs27, %rs173;
	max.u16 	%rs595, %rs27, %rs173;
	sub.s16 	%rs596, %rs595, %rs594;
	cvt.u32.u16 	%r200, %rs596;
	min.u16 	%rs597, %rs26, %rs173;
	max.u16 	%rs598, %rs26, %rs173;
	sub.s16 	%rs599, %rs598, %rs597;
	cvt.u32.u16 	%r201, %rs599;
	min.u16 	%rs600, %rs25, %rs173;
	max.u16 	%rs601, %rs25, %rs173;
	sub.s16 	%rs602, %rs601, %rs600;
	cvt.u32.u16 	%r202, %rs602;
	min.u16 	%rs603, %rs24, %rs164;
	max.u16 	%rs604, %rs24, %rs164;
	sub.s16 	%rs605, %rs604, %rs603;
	cvt.u32.u16 	%r203, %rs605;
	min.u16 	%rs606, %rs23, %rs164;
	max.u16 	%rs607, %rs23, %rs164;
	sub.s16 	%rs608, %rs607, %rs606;
	cvt.u32.u16 	%r204, %rs608;
	min.u16 	%rs609, %rs22, %rs164;
	max.u16 	%rs610, %rs22, %rs164;
	sub.s16 	%rs611, %rs610, %rs609;
	cvt.u32.u16 	%r205, %rs611;
	min.u16 	%rs612, %rs21, %rs164;
	max.u16 	%rs613, %rs21, %rs164;
	sub.s16 	%rs614, %rs613, %rs612;
	cvt.u32.u16 	%r206, %rs614;
	min.u16 	%rs615, %rs20, %rs164;
	max.u16 	%rs616, %rs20, %rs164;
	sub.s16 	%rs617, %rs616, %rs615;
	cvt.u32.u16 	%r207, %rs617;
	min.u16 	%rs618, %rs19, %rs164;
	max.u16 	%rs619, %rs19, %rs164;
	sub.s16 	%rs620, %rs619, %rs618;
	cvt.u32.u16 	%r208, %rs620;
	min.u16 	%rs621, %rs18, %rs164;
	max.u16 	%rs622, %rs18, %rs164;
	sub.s16 	%rs623, %rs622, %rs621;
	cvt.u32.u16 	%r209, %rs623;
	min.u16 	%rs624, %rs17, %rs164;
	max.u16 	%rs625, %rs17, %rs164;
	sub.s16 	%rs626, %rs625, %rs624;
	cvt.u32.u16 	%r210, %rs626;
	add.s32 	%r211, %r209, %r210;
	add.s32 	%r212, %r208, %r211;
	add.s32 	%r213, %r207, %r212;
	add.s32 	%r214, %r206, %r213;
	add.s32 	%r215, %r205, %r214;
	add.s32 	%r216, %r204, %r215;
	add.s32 	%r217, %r203, %r216;
	add.s32 	%r218, %r202, %r217;
	add.s32 	%r219, %r201, %r218;
	add.s32 	%r220, %r200, %r219;
	add.s32 	%r221, %r199, %r220;
	add.s32 	%r222, %r198, %r221;
	add.s32 	%r223, %r197, %r222;
	add.s32 	%r224, %r196, %r223;
	add.s32 	%r225, %r195, %r224;
	add.s32 	%r226, %r194, %r225;
	add.s32 	%r227, %r193, %r226;
	add.s32 	%r228, %r192, %r227;
	add.s32 	%r229, %r191, %r228;
	add.s32 	%r230, %r190, %r229;
	add.s32 	%r231, %r189, %r230;
	add.s32 	%r232, %r188, %r231;
	add.s32 	%r233, %r187, %r232;
	add.s32 	%r234, %r186, %r233;
	add.s32 	%r235, %r185, %r234;
	add.s32 	%r236, %r184, %r235;
	add.s32 	%r237, %r183, %r236;
	add.s32 	%r238, %r182, %r237;
	add.s32 	%r239, %r181, %r238;
	add.s32 	%r240, %r180, %r239;
	add.s32 	%r241, %r179, %r240;
	add.s32 	%r242, %r178, %r241;
	add.s32 	%r243, %r177, %r242;
	add.s32 	%r244, %r176, %r243;
	add.s32 	%r245, %r175, %r244;
	add.s32 	%r246, %r174, %r245;
	add.s32 	%r247, %r173, %r246;
	add.s32 	%r248, %r172, %r247;
	add.s32 	%r249, %r171, %r248;
	add.s32 	%r250, %r170, %r249;
	add.s32 	%r251, %r169, %r250;
	add.s32 	%r252, %r168, %r251;
	add.s32 	%r253, %r167, %r252;
	add.s32 	%r254, %r166, %r253;
	add.s32 	%r255, %r165, %r254;
	add.s32 	%r256, %r164, %r255;
	add.s32 	%r257, %r163, %r256;
	add.s32 	%r258, %r162, %r257;
	add.s32 	%r259, %r161, %r258;
	add.s32 	%r260, %r160, %r259;
	add.s32 	%r261, %r159, %r260;
	add.s32 	%r262, %r158, %r261;
	add.s32 	%r263, %r157, %r262;
	add.s32 	%r264, %r156, %r263;
	add.s32 	%r265, %r155, %r264;
	add.s32 	%r266, %r154, %r265;
	add.s32 	%r267, %r153, %r266;
	add.s32 	%r268, %r152, %r267;
	add.s32 	%r269, %r151, %r268;
	add.s32 	%r270, %r150, %r269;
	add.s32 	%r271, %r149, %r270;
	add.s32 	%r272, %r148, %r271;
	add.s32 	%r273, %r147, %r272;
	setp.ge.u32 	%p3, %r146, %r273;
	mov.u16 	%rs644, %rs643;
	mov.u16 	%rs645, %rs643;
	mov.u16 	%rs646, %rs643;
	mov.u16 	%rs647, %rs643;
	mov.u16 	%rs648, %rs643;
	mov.u16 	%rs649, %rs643;
	mov.u16 	%rs650, %rs643;
	mov.u16 	%rs652, %rs651;
	mov.u16 	%rs653, %rs651;
	mov.u16 	%rs654, %rs651;
	mov.u16 	%rs655, %rs651;
	mov.u16 	%rs656, %rs651;
	mov.u16 	%rs657, %rs651;
	mov.u16 	%rs658, %rs651;
	mov.u16 	%rs660, %rs659;
	mov.u16 	%rs661, %rs659;
	mov.u16 	%rs662, %rs659;
	mov.u16 	%rs663, %rs659;
	mov.u16 	%rs664, %rs659;
	mov.u16 	%rs665, %rs659;
	mov.u16 	%rs666, %rs659;
	mov.u16 	%rs668, %rs667;
	mov.u16 	%rs669, %rs667;
	mov.u16 	%rs670, %rs667;
	mov.u16 	%rs671, %rs667;
	mov.u16 	%rs672, %rs667;
	mov.u16 	%rs673, %rs667;
	mov.u16 	%rs674, %rs667;
	mov.u16 	%rs676, %rs675;
	mov.u16 	%rs677, %rs675;
	mov.u16 	%rs678, %rs675;
	mov.u16 	%rs679, %rs675;
	mov.u16 	%rs680, %rs675;
	mov.u16 	%rs681, %rs675;
	mov.u16 	%rs682, %rs675;
	mov.u16 	%rs684, %rs683;
	mov.u16 	%rs685, %rs683;
	mov.u16 	%rs686, %rs683;
	mov.u16 	%rs687, %rs683;
	mov.u16 	%rs688, %rs683;
	mov.u16 	%rs689, %rs683;
	mov.u16 	%rs690, %rs683;
	mov.u16 	%rs692, %rs691;
	mov.u16 	%rs693, %rs691;
	mov.u16 	%rs694, %rs691;
	mov.u16 	%rs695, %rs691;
	mov.u16 	%rs696, %rs691;
	mov.u16 	%rs697, %rs691;
	mov.u16 	%rs698, %rs691;
	mov.u16 	%rs700, %rs699;
	mov.u16 	%rs701, %rs699;
	mov.u16 	%rs702, %rs699;
	mov.u16 	%rs703, %rs699;
	mov.u16 	%rs704, %rs699;
	mov.u16 	%rs705, %rs699;
	mov.u16 	%rs706, %rs699;
	@%p3 bra 	$L__BB1_6;
	mov.u16 	%rs643, %rs635;
	mov.u16 	%rs644, %rs636;
	mov.u16 	%rs645, %rs637;
	mov.u16 	%rs646, %rs638;
	mov.u16 	%rs647, %rs639;
	mov.u16 	%rs648, %rs640;
	mov.u16 	%rs649, %rs641;
	mov.u16 	%rs650, %rs642;
	mov.u16 	%rs651, %rs635;
	mov.u16 	%rs652, %rs636;
	mov.u16 	%rs653, %rs637;
	mov.u16 	%rs654, %rs638;
	mov.u16 	%rs655, %rs639;
	mov.u16 	%rs656, %rs640;
	mov.u16 	%rs657, %rs641;
	mov.u16 	%rs658, %rs642;
	mov.u16 	%rs659, %rs635;
	mov.u16 	%rs660, %rs636;
	mov.u16 	%rs661, %rs637;
	mov.u16 	%rs662, %rs638;
	mov.u16 	%rs663, %rs639;
	mov.u16 	%rs664, %rs640;
	mov.u16 	%rs665, %rs641;
	mov.u16 	%rs666, %rs642;
	mov.u16 	%rs667, %rs635;
	mov.u16 	%rs668, %rs636;
	mov.u16 	%rs669, %rs637;
	mov.u16 	%rs670, %rs638;
	mov.u16 	%rs671, %rs639;
	mov.u16 	%rs672, %rs640;
	mov.u16 	%rs673, %rs641;
	mov.u16 	%rs674, %rs642;
	mov.u16 	%rs675, %rs635;
	mov.u16 	%rs676, %rs636;
	mov.u16 	%rs677, %rs637;
	mov.u16 	%rs678, %rs638;
	mov.u16 	%rs679, %rs639;
	mov.u16 	%rs680, %rs640;
	mov.u16 	%rs681, %rs641;
	mov.u16 	%rs682, %rs642;
	mov.u16 	%rs683, %rs635;
	mov.u16 	%rs684, %rs636;
	mov.u16 	%rs685, %rs637;
	mov.u16 	%rs686, %rs638;
	mov.u16 	%rs687, %rs639;
	mov.u16 	%rs688, %rs640;
	mov.u16 	%rs689, %rs641;
	mov.u16 	%rs690, %rs642;
	mov.u16 	%rs691, %rs635;
	mov.u16 	%rs692, %rs636;
	mov.u16 	%rs693, %rs637;
	mov.u16 	%rs694, %rs638;
	mov.u16 	%rs695, %rs639;
	mov.u16 	%rs696, %rs640;
	mov.u16 	%rs697, %rs641;
	mov.u16 	%rs698, %rs642;
	mov.u16 	%rs699, %rs635;
	mov.u16 	%rs700, %rs636;
	mov.u16 	%rs701, %rs637;
	mov.u16 	%rs702, %rs638;
	mov.u16 	%rs703, %rs639;
	mov.u16 	%rs704, %rs640;
	mov.u16 	%rs705, %rs641;
	mov.u16 	%rs706, %rs642;
$L__BB1_6:
	ld.param.u64 	%rd18, [_Z14process_iblockPhS_S_S_i_param_2];
	cvt.s64.s32 	%rd13, %r1;
	cvta.to.global.u64 	%rd14, %rd18;
	add.s64 	%rd15, %rd14, %rd13;
	st.global.u8 	[%rd15], %rs706;
	st.global.u8 	[%rd15+1], %rs705;
	st.global.u8 	[%rd15+2], %rs704;
	st.global.u8 	[%rd15+3], %rs703;
	st.global.u8 	[%rd15+4], %rs702;
	st.global.u8 	[%rd15+5], %rs701;
	st.global.u8 	[%rd15+6], %rs700;
	st.global.u8 	[%rd15+7], %rs699;
	st.global.u8 	[%rd15+176], %rs698;
	st.global.u8 	[%rd15+177], %rs697;
	st.global.u8 	[%rd15+178], %rs696;
	st.global.u8 	[%rd15+179], %rs695;
	st.global.u8 	[%rd15+180], %rs694;
	st.global.u8 	[%rd15+181], %rs693;
	st.global.u8 	[%rd15+182], %rs692;
	st.global.u8 	[%rd15+183], %rs691;
	st.global.u8 	[%rd15+352], %rs690;
	st.global.u8 	[%rd15+353], %rs689;
	st.global.u8 	[%rd15+354], %rs688;
	st.global.u8 	[%rd15+355], %rs687;
	st.global.u8 	[%rd15+356], %rs686;
	st.global.u8 	[%rd15+357], %rs685;
	st.global.u8 	[%rd15+358], %rs684;
	st.global.u8 	[%rd15+359], %rs683;
	st.global.u8 	[%rd15+528], %rs682;
	st.global.u8 	[%rd15+529], %rs681;
	st.global.u8 	[%rd15+530], %rs680;
	st.global.u8 	[%rd15+531], %rs679;
	st.global.u8 	[%rd15+532], %rs678;
	st.global.u8 	[%rd15+533], %rs677;
	st.global.u8 	[%rd15+534], %rs676;
	st.global.u8 	[%rd15+535], %rs675;
	st.global.u8 	[%rd15+704], %rs674;
	st.global.u8 	[%rd15+705], %rs673;
	st.global.u8 	[%rd15+706], %rs672;
	st.global.u8 	[%rd15+707], %rs671;
	st.global.u8 	[%rd15+708], %rs670;
	st.global.u8 	[%rd15+709], %rs669;
	st.global.u8 	[%rd15+710], %rs668;
	st.global.u8 	[%rd15+711], %rs667;
	st.global.u8 	[%rd15+880], %rs666;
	st.global.u8 	[%rd15+881], %rs665;
	st.global.u8 	[%rd15+882], %rs664;
	st.global.u8 	[%rd15+883], %rs663;
	st.global.u8 	[%rd15+884], %rs662;
	st.global.u8 	[%rd15+885], %rs661;
	st.global.u8 	[%rd15+886], %rs660;
	st.global.u8 	[%rd15+887], %rs659;
	st.global.u8 	[%rd15+1056], %rs658;
	st.global.u8 	[%rd15+1057], %rs657;
	st.global.u8 	[%rd15+1058], %rs656;
	st.global.u8 	[%rd15+1059], %rs655;
	st.global.u8 	[%rd15+1060], %rs654;
	st.global.u8 	[%rd15+1061], %rs653;
	st.global.u8 	[%rd15+1062], %rs652;
	st.global.u8 	[%rd15+1063], %rs651;
	st.global.u8 	[%rd15+1232], %rs650;
	st.global.u8 	[%rd15+1233], %rs649;
	st.global.u8 	[%rd15+1234], %rs648;
	st.global.u8 	[%rd15+1235], %rs647;
	st.global.u8 	[%rd15+1236], %rs646;
	st.global.u8 	[%rd15+1237], %rs645;
	st.global.u8 	[%rd15+1238], %rs644;
	st.global.u8 	[%rd15+1239], %rs643;
	ret;

}
	// .globl	_Z14process_pblockPhS_S_S_i
.visible .entry _Z14process_pblockPhS_S_S_i(
	.param .u64 .ptr .align 1 _Z14process_pblockPhS_S_S_i_param_0,
	.param .u64 .ptr .align 1 _Z14process_pblockPhS_S_S_i_param_1,
	.param .u64 .ptr .align 1 _Z14process_pblockPhS_S_S_i_param_2,
	.param .u64 .ptr .align 1 _Z14process_pblockPhS_S_S_i_param_3,
	.param .u32 _Z14process_pblockPhS_S_S_i_param_4
)
{
	.local .align 4 .b8 	__local_depot2[4356];
	.reg .b64 	%SP;
	.reg .b64 	%SPL;
	.reg .pred 	%p<79>;
	.reg .b16 	%rs<130>;
	.reg .b32 	%r<333>;
	.reg .b64 	%rd<35>;

	mov.u64 	%SPL, __local_depot2;
	ld.param.u64 	%rd9, [_Z14process_pblockPhS_S_S_i_param_0];
	ld.param.u64 	%rd10, [_Z14process_pblockPhS_S_S_i_param_1];
	ld.param.u64 	%rd11, [_Z14process_pblockPhS_S_S_i_param_2];
	ld.param.u32 	%r99, [_Z14process_pblockPhS_S_S_i_param_4];
	cvta.to.global.u64 	%rd1, %rd11;
	add.u64 	%rd2, %SPL, 0;
	mov.u32 	%r100, %ctaid.y;
	mov.u32 	%r101, %ntid.y;
	mov.u32 	%r102, %tid.y;
	mad.lo.s32 	%r1, %r100, %r101, %r102;
	mov.u32 	%r103, %ctaid.x;
	mov.u32 	%r104, %ntid.x;
	mov.u32 	%r105, %tid.x;
	mad.lo.s32 	%r2, %r103, %r104, %r105;
	shl.b32 	%r3, %r2, 3;
	mul.lo.s32 	%r4, %r99, 25344;
	mad.lo.s32 	%r106, %r1, 1408, %r3;
	add.s32 	%r332, %r106, %r4;
	setp.gt.u32 	%p1, %r1, 18;
	setp.gt.s32 	%p2, %r2, 22;
	or.pred  	%p3, %p1, %p2;
	@%p3 bra 	$L__BB2_30;
	setp.ne.s32 	%p4, %r99, 0;
	@%p4 bra 	$L__BB2_3;
	cvt.s64.s32 	%rd33, %r332;
	add.s64 	%rd34, %rd1, %rd33;
	mov.b16 	%rs129, 127;
	st.global.u8 	[%rd34], %rs129;
	st.global.u8 	[%rd34+1], %rs129;
	st.global.u8 	[%rd34+2], %rs129;
	st.global.u8 	[%rd34+3], %rs129;
	st.global.u8 	[%rd34+4], %rs129;
	st.global.u8 	[%rd34+5], %rs129;
	st.global.u8 	[%rd34+6], %rs129;
	st.global.u8 	[%rd34+7], %rs129;
	st.global.u8 	[%rd34+176], %rs129;
	st.global.u8 	[%rd34+177], %rs129;
	st.global.u8 	[%rd34+178], %rs129;
	st.global.u8 	[%rd34+179], %rs129;
	st.global.u8 	[%rd34+180], %rs129;
	st.global.u8 	[%rd34+181], %rs129;
	st.global.u8 	[%rd34+182], %rs129;
	st.global.u8 	[%rd34+183], %rs129;
	st.global.u8 	[%rd34+352], %rs129;
	st.global.u8 	[%rd34+353], %rs129;
	st.global.u8 	[%rd34+354], %rs129;
	st.global.u8 	[%rd34+355], %rs129;
	st.global.u8 	[%rd34+356], %rs129;
	st.global.u8 	[%rd34+357], %rs129;
	st.global.u8 	[%rd34+358], %rs129;
	st.global.u8 	[%rd34+359], %rs129;
	st.global.u8 	[%rd34+528], %rs129;
	st.global.u8 	[%rd34+529], %rs129;
	st.global.u8 	[%rd34+530], %rs129;
	st.global.u8 	[%rd34+531], %rs129;
	st.global.u8 	[%rd34+532], %rs129;
	st.global.u8 	[%rd34+533], %rs129;
	st.global.u8 	[%rd34+534], %rs129;
	st.global.u8 	[%rd34+535], %rs129;
	st.global.u8 	[%rd34+704], %rs129;
	st.global.u8 	[%rd34+705], %rs129;
	st.global.u8 	[%rd34+706], %rs129;
	st.global.u8 	[%rd34+707], %rs129;
	st.global.u8 	[%rd34+708], %rs129;
	st.global.u8 	[%rd34+709], %rs129;
	st.global.u8 	[%rd34+710], %rs129;
	st.global.u8 	[%rd34+711], %rs129;
	st.global.u8 	[%rd34+880], %rs129;
	st.global.u8 	[%rd34+881], %rs129;
	st.global.u8 	[%rd34+882], %rs129;
	st.global.u8 	[%rd34+883], %rs129;
	st.global.u8 	[%rd34+884], %rs129;
	st.global.u8 	[%rd34+885], %rs129;
	st.global.u8 	[%rd34+886], %rs129;
	st.global.u8 	[%rd34+887], %rs129;
	st.global.u8 	[%rd34+1056], %rs129;
	st.global.u8 	[%rd34+1057], %rs129;
	st.global.u8 	[%rd34+1058], %rs129;
	st.global.u8 	[%rd34+1059], %rs129;
	st.global.u8 	[%rd34+1060], %rs129;
	st.global.u8 	[%rd34+1061], %rs129;
	st.global.u8 	[%rd34+1062], %rs129;
	st.global.u8 	[%rd34+1063], %rs129;
	st.global.u8 	[%rd34+1232], %rs129;
	st.global.u8 	[%rd34+1233], %rs129;
	st.global.u8 	[%rd34+1234], %rs129;
	st.global.u8 	[%rd34+1235], %rs129;
	st.global.u8 	[%rd34+1236], %rs129;
	st.global.u8 	[%rd34+1237], %rs129;
	st.global.u8 	[%rd34+1238], %rs129;
	st.global.u8 	[%rd34+1239], %rs129;
	bra.uni 	$L__BB2_30;
$L__BB2_3:
	shl.b32 	%r109, %r1, 3;
	setp.lt.u32 	%p5, %r1, 2;
	add.s32 	%r110, %r109, -16;
	selp.b32 	%r6, 0, %r110, %p5;
	setp.lt.s32 	%p6, %r2, 2;
	add.s32 	%r111, %r3, -16;
	selp.b32 	%r7, 0, %r111, %p6;
	setp.gt.u32 	%p7, %r1, 15;
	add.s32 	%r112, %r109, 16;
	selp.b32 	%r8, 143, %r112, %p7;
	setp.gt.s32 	%p8, %r2, 19;
	add.s32 	%r113, %r3, 16;
	selp.b32 	%r9, 175, %r113, %p8;
	setp.gt.s32 	%p9, %r6, %r8;
	mov.b32 	%r328, 0;
	@%p9 bra 	$L__BB2_28;
	cvta.to.global.u64 	%rd3, %rd9;
	add.s32 	%r10, %r4, -25344;
	mov.u32 	%r288, %r6;
$L__BB2_5:
	setp.lt.s32 	%p10, %r9, %r7;
	@%p10 bra 	$L__BB2_10;
	sub.s32 	%r114, %r288, %r6;
	mul.wide.s32 	%rd13, %r114, 132;
	add.s64 	%rd4, %rd2, %rd13;
	mad.lo.s32 	%r12, %r288, 176, %r10;
	mov.u32 	%r289, %r7;
$L__BB2_7:
	add.s32 	%r291, %r12, %r289;
	mov.b32 	%r290, 0;
	mov.u32 	%r292, %r332;
	mov.u32 	%r293, %r290;
$L__BB2_8:
	cvt.s64.s32 	%rd14, %r292;
	add.s64 	%rd15, %rd3, %rd14;
	ld.global.u8 	%rs1, [%rd15];
	cvt.s64.s32 	%rd16, %r291;
	add.s64 	%rd17, %rd3, %rd16;
	ld.global.u8 	%rs3, [%rd17];
	min.u16 	%rs5, %rs1, %rs3;
	max.u16 	%rs6, %rs1, %rs3;
	sub.s16 	%rs7, %rs6, %rs5;
	cvt.u32.u16 	%r116, %rs7;
	add.s32 	%r117, %r116, %r293;
	ld.global.u8 	%rs8, [%rd15+1];
	ld.global.u8 	%rs10, [%rd17+1];
	min.u16 	%rs12, %rs8, %rs10;
	max.u16 	%rs13, %rs8, %rs10;
	sub.s16 	%rs14, %rs13, %rs12;
	cvt.u32.u16 	%r118, %rs14;
	add.s32 	%r119, %r118, %r117;
	ld.global.u8 	%rs15, [%rd15+2];
	ld.global.u8 	%rs17, [%rd17+2];
	min.u16 	%rs19, %rs15, %rs17;
	max.u16 	%rs20, %rs15, %rs17;
	sub.s16 	%rs21, %rs20, %rs19;
	cvt.u32.u16 	%r120, %rs21;
	add.s32 	%r121, %r120, %r119;
	ld.global.u8 	%rs22, [%rd15+3];
	ld.global.u8 	%rs24, [%rd17+3];
	min.u16 	%rs26, %rs22, %rs24;
	max.u16 	%rs27, %rs22, %rs24;
	sub.s16 	%rs28, %rs27, %rs26;
	cvt.u32.u16 	%r122, %rs28;
	add.s32 	%r123, %r122, %r121;
	ld.global.u8 	%rs29, [%rd15+4];
	ld.global.u8 	%rs31, [%rd17+4];
	min.u16 	%rs33, %rs29, %rs31;
	max.u16 	%rs34, %rs29, %rs31;
	sub.s16 	%rs35, %rs34, %rs33;
	cvt.u32.u16 	%r124, %rs35;
	add.s32 	%r125, %r124, %r123;
	ld.global.u8 	%rs36, [%rd15+5];
	ld.global.u8 	%rs38, [%rd17+5];
	min.u16 	%rs40, %rs36, %rs38;
	max.u16 	%rs41, %rs36, %rs38;
	sub.s16 	%rs42, %rs41, %rs40;
	cvt.u32.u16 	%r126, %rs42;
	add.s32 	%r127, %r126, %r125;
	ld.global.u8 	%rs43, [%rd15+6];
	ld.global.u8 	%rs45, [%rd17+6];
	min.u16 	%rs47, %rs43, %rs45;
	max.u16 	%rs48, %rs43, %rs45;
	sub.s16 	%rs49, %rs48, %rs47;
	cvt.u32.u16 	%r128, %rs49;
	add.s32 	%r129, %r128, %r127;
	ld.global.u8 	%rs50, [%rd15+7];
	ld.global.u8 	%rs52, [%rd17+7];
	min.u16 	%rs54, %rs50, %rs52;
	max.u16 	%rs55, %rs50, %rs52;
	sub.s16 	%rs56, %rs55, %rs54;
	cvt.u32.u16 	%r130, %rs56;
	add.s32 	%r131, %r130, %r129;
	ld.global.u8 	%rs57, [%rd15+176];
	ld.global.u8 	%rs59, [%rd17+176];
	min.u16 	%rs61, %rs57, %rs59;
	max.u16 	%rs62, %rs57, %rs59;
	sub.s16 	%rs63, %rs62, %rs61;
	cvt.u32.u16 	%r132, %rs63;
	add.s32 	%r133, %r132, %r131;
	ld.global.u8 	%rs64, [%rd15+177];
	ld.global.u8 	%rs66, [%rd17+177];
	min.u16 	%rs68, %rs64, %rs66;
	max.u16 	%rs69, %rs64, %rs66;
	sub.s16 	%rs70, %rs69, %rs68;
	cvt.u32.u16 	%r134, %rs70;
	add.s32 	%r135, %r134, %r133;
	ld.global.u8 	%rs71, [%rd15+178];
	ld.global.u8 	%rs73, [%rd17+178];
	min.u16 	%rs75, %rs71, %rs73;
	max.u16 	%rs76, %rs71, %rs73;
	sub.s16 	%rs77, %rs76, %rs75;
	cvt.u32.u16 	%r136, %rs77;
	add.s32 	%r137, %r136, %r135;
	ld.global.u8 	%rs78, [%rd15+179];
	ld.global.u8 	%rs80, [%rd17+179];
	min.u16 	%rs82, %rs78, %rs80;
	max.u16 	%rs83, %rs78, %rs80;
	sub.s16 	%rs84, %rs83, %rs82;
	cvt.u32.u16 	%r138, %rs84;
	add.s32 	%r139, %r138, %r137;
	ld.global.u8 	%rs85, [%rd15+180];
	ld.global.u8 	%rs87, [%rd17+180];
	min.u16 	%rs89, %rs85, %rs87;
	max.u16 	%rs90, %rs85, %rs87;
	sub.s16 	%rs91, %rs90, %rs89;
	cvt.u32.u16 	%r140, %rs91;
	add.s32 	%r141, %r140, %r139;
	ld.global.u8 	%rs92, [%rd15+181];
	ld.global.u8 	%rs94, [%rd17+181];
	min.u16 	%rs96, %rs92, %rs94;
	max.u16 	%rs97, %rs92, %rs94;
	sub.s16 	%rs98, %rs97, %rs96;
	cvt.u32.u16 	%r142, %rs98;
	add.s32 	%r143, %r142, %r141;
	ld.global.u8 	%rs99, [%rd15+182];
	ld.global.u8 	%rs101, [%rd17+182];
	min.u16 	%rs103, %rs99, %rs101;
	max.u16 	%rs104, %rs99, %rs101;
	sub.s16 	%rs105, %rs104, %rs103;
	cvt.u32.u16 	%r144, %rs105;
	add.s32 	%r145, %r144, %r143;
	ld.global.u8 	%rs106, [%rd15+183];
	ld.global.u8 	%rs108, [%rd17+183];
	min.u16 	%rs110, %rs106, %rs108;
	max.u16 	%rs111, %rs106, %rs108;
	sub.s16 	%rs112, %rs111, %rs110;
	cvt.u32.u16 	%r146, %rs112;
	add.s32 	%r293, %r146, %r145;
	add.s32 	%r292, %r292, 352;
	add.s32 	%r291, %r291, 352;
	add.s32 	%r290, %r290, 2;
	setp.ne.s32 	%p11, %r290, 8;
	@%p11 bra 	$L__BB2_8;
	sub.s32 	%r147, %r289, %r7;
	mul.wide.s32 	%rd18, %r147, 4;
	add.s64 	%rd19, %rd4, %rd18;
	st.local.u32 	[%rd19], %r293;
	add.s32 	%r28, %r289, 1;
	setp.ne.s32 	%p12, %r289, %r9;
	mov.u32 	%r289, %r28;
	@%p12 bra 	$L__BB2_7;
$L__BB2_10:
	add.s32 	%r29, %r288, 1;
	setp.eq.s32 	%p13, %r288, %r8;
	mov.u32 	%r288, %r29;
	@%p13 bra 	$L__BB2_11;
	bra.uni 	$L__BB2_5;
$L__BB2_11:
	add.s32 	%r150, %r9, 1;
	sub.s32 	%r151, %r150, %r7;
	and.b32  	%r13, %r151, 15;
	and.b32  	%r14, %r150, 7;
	add.s32 	%r15, %r14, -1;
	and.b32  	%r16, %r150, 3;
	and.b32  	%r152, %r151, -16;
	neg.s32 	%r17, %r152;
	mov.b32 	%r325, 147483647;
	mov.u32 	%r294, %r6;
$L__BB2_12:
	mov.u32 	%r30, %r294;
	setp.lt.s32 	%p14, %r9, %r7;
	@%p14 bra 	$L__BB2_26;
	sub.s32 	%r154, %r9, %r7;
	setp.lt.u32 	%p15, %r154, 15;
	sub.s32 	%r155, %r30, %r6;
	mul.wide.s32 	%rd20, %r155, 132;
	add.s64 	%rd5, %rd2, %rd20;
	mov.u32 	%r307, %r7;
	@%p15 bra 	$L__BB2_16;
	mov.b32 	%r303, 0;
	mov.u32 	%r298, %r17;
	mov.u32 	%r307, %r7;
$L__BB2_15:
	.pragma "nounroll";
	mul.wide.s32 	%rd21, %r303, 4;
	add.s64 	%rd22, %rd5, %rd21;
	ld.local.u32 	%r157, [%rd22];
	setp.lt.u32 	%p16, %r157, %r325;
	min.u32 	%r158, %r157, %r325;
	selp.b32 	%r159, %r307, %r327, %p16;
	ld.local.u32 	%r160, [%rd22+4];
	setp.lt.u32 	%p17, %r160, %r158;
	min.u32 	%r161, %r160, %r158;
	or.pred  	%p18, %p16, %p17;
	add.s32 	%r162, %r307, 1;
	selp.b32 	%r163, %r162, %r159, %p17;
	ld.local.u32 	%r164, [%rd22+8];
	setp.lt.u32 	%p20, %r164, %r161;
	min.u32 	%r165, %r164, %r161;
	add.s32 	%r166, %r307, 2;
	selp.b32 	%r167, %r166, %r163, %p20;
	ld.local.u32 	%r168, [%rd22+12];
	setp.lt.u32 	%p21, %r168, %r165;
	min.u32 	%r169, %r168, %r165;
	or.pred  	%p22, %p20, %p21;
	add.s32 	%r170, %r307, 3;
	selp.b32 	%r171, %r170, %r167, %p21;
	ld.local.u32 	%r172, [%rd22+16];
	setp.lt.u32 	%p24, %r172, %r169;
	min.u32 	%r173, %r172, %r169;
	add.s32 	%r174, %r307, 4;
	selp.b32 	%r175, %r174, %r171, %p24;
	ld.local.u32 	%r176, [%rd22+20];
	setp.lt.u32 	%p25, %r176, %r173;
	min.u32 	%r177, %r176, %r173;
	or.pred  	%p26, %p24, %p25;
	add.s32 	%r178, %r307, 5;
	selp.b32 	%r179, %r178, %r175, %p25;
	ld.local.u32 	%r180, [%rd22+24];
	setp.lt.u32 	%p28, %r180, %r177;
	min.u32 	%r181, %r180, %r177;
	add.s32 	%r182, %r307, 6;
	selp.b32 	%r183, %r182, %r179, %p28;
	ld.local.u32 	%r184, [%rd22+28];
	setp.lt.u32 	%p29, %r184, %r181;
	min.u32 	%r185, %r184, %r181;
	or.pred  	%p30, %p28, %p29;
	add.s32 	%r186, %r307, 7;
	selp.b32 	%r187, %r186, %r183, %p29;
	ld.local.u32 	%r188, [%rd22+32];
	setp.lt.u32 	%p32, %r188, %r185;
	min.u32 	%r189, %r188, %r185;
	add.s32 	%r190, %r307, 8;
	selp.b32 	%r191, %r190, %r187, %p32;
	ld.local.u32 	%r192, [%rd22+36];
	setp.lt.u32 	%p33, %r192, %r189;
	min.u32 	%r193, %r192, %r189;
	or.pred  	%p34, %p32, %p33;
	add.s32 	%r194, %r307, 9;
	selp.b32 	%r195, %r194, %r191, %p33;
	ld.local.u32 	%r196, [%rd22+40];
	setp.lt.u32 	%p36, %r196, %r193;
	min.u32 	%r197, %r196, %r193;
	add.s32 	%r198, %r307, 10;
	selp.b32 	%r199, %r198, %r195, %p36;
	ld.local.u32 	%r200, [%rd22+44];
	setp.lt.u32 	%p37, %r200, %r197;
	min.u32 	%r201, %r200, %r197;
	or.pred  	%p38, %p36, %p37;
	add.s32 	%r202, %r307, 11;
	selp.b32 	%r203, %r202, %r199, %p37;
	ld.local.u32 	%r204, [%rd22+48];
	setp.lt.u32 	%p40, %r204, %r201;
	min.u32 	%r205, %r204, %r201;
	add.s32 	%r206, %r307, 12;
	selp.b32 	%r207, %r206, %r203, %p40;
	ld.local.u32 	%r208, [%rd22+52];
	setp.lt.u32 	%p41, %r208, %r205;
	min.u32 	%r209, %r208, %r205;
	or.pred  	%p42, %p40, %p41;
	add.s32 	%r210, %r307, 13;
	selp.b32 	%r211, %r210, %r207, %p41;
	ld.local.u32 	%r212, [%rd22+56];
	setp.lt.u32 	%p44, %r212, %r209;
	min.u32 	%r213, %r212, %r209;
	add.s32 	%r214, %r307, 14;
	selp.b32 	%r215, %r214, %r211, %p44;
	ld.local.u32 	%r216, [%rd22+60];
	setp.lt.u32 	%p45, %r216, %r213;
	min.u32 	%r325, %r216, %r213;
	selp.b32 	%r217, %r30, %r326, %p18;
	selp.b32 	%r218, %r30, %r217, %p22;
	selp.b32 	%r219, %r30, %r218, %p26;
	selp.b32 	%r220, %r30, %r219, %p30;
	selp.b32 	%r221, %r30, %r220, %p34;
	selp.b32 	%r222, %r30, %r221, %p38;
	selp.b32 	%r223, %r30, %r222, %p42;
	selp.b32 	%r224, %r30, %r223, %p45;
	selp.b32 	%r326, %r30, %r224, %p44;
	add.s32 	%r225, %r307, 15;
	selp.b32 	%r327, %r225, %r215, %p45;
	add.s32 	%r307, %r307, 16;
	add.s32 	%r303, %r303, 16;
	add.s32 	%r298, %r298, 16;
	setp.ne.s32 	%p46, %r298, 0;
	@%p46 bra 	$L__BB2_15;
$L__BB2_16:
	setp.eq.s32 	%p47, %r13, 0;
	@%p47 bra 	$L__BB2_26;
	add.s32 	%r227, %r13, -1;
	setp.lt.u32 	%p48, %r227, 7;
	@%p48 bra 	$L__BB2_19;
	sub.s32 	%r228, %r307, %r7;
	mul.wide.s32 	%rd23, %r228, 4;
	add.s64 	%rd24, %rd5, %rd23;
	ld.local.u32 	%r229, [%rd24];
	setp.lt.u32 	%p49, %r229, %r325;
	min.u32 	%r230, %r229, %r325;
	selp.b32 	%r231, %r307, %r327, %p49;
	add.s32 	%r232, %r307, 1;
	ld.local.u32 	%r233, [%rd24+4];
	setp.lt.u32 	%p50, %r233, %r230;
	min.u32 	%r234, %r233, %r230;
	or.pred  	%p51, %p49, %p50;
	selp.b32 	%r235, %r232, %r231, %p50;
	add.s32 	%r236, %r307, 2;
	ld.local.u32 	%r237, [%rd24+8];
	setp.lt.u32 	%p53, %r237, %r234;
	min.u32 	%r238, %r237, %r234;
	selp.b32 	%r239, %r236, %r235, %p53;
	add.s32 	%r240, %r307, 3;
	ld.local.u32 	%r241, [%rd24+12];
	setp.lt.u32 	%p54, %r241, %r238;
	min.u32 	%r242, %r241, %r238;
	or.pred  	%p55, %p53, %p54;
	selp.b32 	%r243, %r240, %r239, %p54;
	add.s32 	%r244, %r307, 4;
	ld.local.u32 	%r245, [%rd24+16];
	setp.lt.u32 	%p57, %r245, %r242;
	min.u32 	%r246, %r245, %r242;
	selp.b32 	%r247, %r244, %r243, %p57;
	add.s32 	%r248, %r307, 5;
	ld.local.u32 	%r249, [%rd24+20];
	setp.lt.u32 	%p58, %r249, %r246;
	min.u32 	%r250, %r249, %r246;
	or.pred  	%p59, %p57, %p58;
	selp.b32 	%r251, %r248, %r247, %p58;
	add.s32 	%r252, %r307, 6;
	ld.local.u32 	%r253, [%rd24+24];
	setp.lt.u32 	%p61, %r253, %r250;
	min.u32 	%r254, %r253, %r250;
	selp.b32 	%r255, %r252, %r251, %p61;
	add.s32 	%r256, %r307, 7;
	ld.local.u32 	%r257, [%rd24+28];
	setp.lt.u32 	%p62, %r257, %r254;
	min.u32 	%r325, %r257, %r254;
	selp.b32 	%r258, %r30, %r326, %p51;
	selp.b32 	%r259, %r30, %r258, %p55;
	selp.b32 	%r260, %r30, %r259, %p59;
	selp.b32 	%r261, %r30, %r260, %p62;
	selp.b32 	%r326, %r30, %r261, %p61;
	selp.b32 	%r327, %r256, %r255, %p62;
	add.s32 	%r307, %r307, 8;
$L__BB2_19:
	setp.eq.s32 	%p63, %r14, 0;
	@%p63 bra 	$L__BB2_26;
	setp.lt.u32 	%p64, %r15, 3;
	@%p64 bra 	$L__BB2_22;
	sub.s32 	%r263, %r307, %r7;
	mul.wide.s32 	%rd25, %r263, 4;
	add.s64 	%rd26, %rd5, %rd25;
	ld.local.u32 	%r264, [%rd26];
	setp.lt.u32 	%p65, %r264, %r325;
	min.u32 	%r265, %r264, %r325;
	selp.b32 	%r266, %r307, %r327, %p65;
	add.s32 	%r267, %r307, 1;
	ld.local.u32 	%r268, [%rd26+4];
	setp.lt.u32 	%p66, %r268, %r265;
	min.u32 	%r269, %r268, %r265;
	or.pred  	%p67, %p65, %p66;
	selp.b32 	%r270, %r267, %r266, %p66;
	add.s32 	%r271, %r307, 2;
	ld.local.u32 	%r272, [%rd26+8];
	setp.lt.u32 	%p69, %r272, %r269;
	min.u32 	%r273, %r272, %r269;
	selp.b32 	%r274, %r271, %r270, %p69;
	add.s32 	%r275, %r307, 3;
	ld.local.u32 	%r276, [%rd26+12];
	setp.lt.u32 	%p70, %r276, %r273;
	min.u32 	%r325, %r276, %r273;
	selp.b32 	%r277, %r30, %r326, %p67;
	selp.b32 	%r278, %r30, %r277, %p70;
	selp.b32 	%r326, %r30, %r278, %p69;
	selp.b32 	%r327, %r275, %r274, %p70;
	add.s32 	%r307, %r307, 4;
$L__BB2_22:
	setp.eq.s32 	%p71, %r16, 0;
	@%p71 bra 	$L__BB2_26;
	setp.eq.s32 	%p72, %r16, 1;
	sub.s32 	%r279, %r307, %r7;
	mul.wide.s32 	%rd27, %r279, 4;
	add.s64 	%rd6, %rd5, %rd27;
	ld.local.u32 	%r280, [%rd6];
	setp.lt.u32 	%p73, %r280, %r325;
	min.u32 	%r325, %r280, %r325;
	selp.b32 	%r326, %r30, %r326, %p73;
	selp.b32 	%r327, %r307, %r327, %p73;
	@%p72 bra 	$L__BB2_26;
	setp.eq.s32 	%p74, %r16, 2;
	add.s32 	%r281, %r307, 1;
	ld.local.u32 	%r282, [%rd6+4];
	setp.lt.u32 	%p75, %r282, %r325;
	min.u32 	%r325, %r282, %r325;
	selp.b32 	%r326, %r30, %r326, %p75;
	selp.b32 	%r327, %r281, %r327, %p75;
	@%p74 bra 	$L__BB2_26;
	add.s32 	%r283, %r307, 2;
	ld.local.u32 	%r284, [%rd6+8];
	setp.lt.u32 	%p76, %r284, %r325;
	min.u32 	%r325, %r284, %r325;
	selp.b32 	%r326, %r30, %r326, %p76;
	selp.b32 	%r327, %r283, %r327, %p76;
$L__BB2_26:
	add.s32 	%r294, %r30, 1;
	setp.ne.s32 	%p77, %r30, %r8;
	@%p77 bra 	$L__BB2_12;
	mul.lo.s32 	%r328, %r326, 176;
$L__BB2_28:
	add.s32 	%r286, %r4, %r328;
	add.s32 	%r287, %r286, %r327;
	add.s32 	%r331, %r287, -25344;
	add.s64 	%rd7, %rd1, 183;
	cvta.to.global.u64 	%rd28, %rd10;
	add.s64 	%rd8, %rd28, 183;
	mov.b32 	%r330, 0;
$L__BB2_29:
	cvt.s64.s32 	%rd29, %r332;
	add.s64 	%rd30, %rd7, %rd29;
	cvt.s64.s32 	%rd31, %r331;
	add.s64 	%rd32, %rd8, %rd31;
	ld.global.u8 	%rs113, [%rd32+-183];
	st.global.u8 	[%rd30+-183], %rs113;
	ld.global.u8 	%rs114, [%rd32+-182];
	st.global.u8 	[%rd30+-182], %rs114;
	ld.global.u8 	%rs115, [%rd32+-181];
	st.global.u8 	[%rd30+-181], %rs115;
	ld.global.u8 	%rs116, [%rd32+-180];
	st.global.u8 	[%rd30+-180], %rs116;
	ld.global.u8 	%rs117, [%rd32+-179];
	st.global.u8 	[%rd30+-179], %rs117;
	ld.global.u8 	%rs118, [%rd32+-178];
	st.global.u8 	[%rd30+-178], %rs118;
	ld.global.u8 	%rs119, [%rd32+-177];
	st.global.u8 	[%rd30+-177], %rs119;
	ld.global.u8 	%rs120, [%rd32+-176];
	st.global.u8 	[%rd30+-176], %rs120;
	ld.global.u8 	%rs121, [%rd32+-7];
	st.global.u8 	[%rd30+-7], %rs121;
	ld.global.u8 	%rs122, [%rd32+-6];
	st.global.u8 	[%rd30+-6], %rs122;
	ld.global.u8 	%rs123, [%rd32+-5];
	st.global.u8 	[%rd30+-5], %rs123;
	ld.global.u8 	%rs124, [%rd32+-4];
	st.global.u8 	[%rd30+-4], %rs124;
	ld.global.u8 	%rs125, [%rd32+-3];
	st.global.u8 	[%rd30+-3], %rs125;
	ld.global.u8 	%rs126, [%rd32+-2];
	st.global.u8 	[%rd30+-2], %rs126;
	ld.global.u8 	%rs127, [%rd32+-1];
	st.global.u8 	[%rd30+-1], %rs127;
	ld.global.u8 	%rs128, [%rd32];
	st.global.u8 	[%rd30], %rs128;
	add.s32 	%r332, %r332, 352;
	add.s32 	%r331, %r331, 352;
	add.s32 	%r330, %r330, 2;
	setp.ne.s32 	%p78, %r330, 8;
	@%p78 bra 	$L__BB2_29;
$L__BB2_30:
	ret;

}


// ===== COMPILED SASS (sm_100) =====

	.target	sm_100

	.elftype	@"ET_EXEC"


//--------------------- .note.nv.tkinfo           --------------------------
	.section	.note.nv.tkinfo,"",@"SHT_NOTE"
	.sectionflags	@"SHF_NOTE_NV_TKINFO"
	.tkinfo
        /*0018*/ 	.word	0x00000002
        /*0030*/ 	.string	""
        /*0030*/ 	.string	"ptxas"
        /*0030*/ 	.string	"Cuda compilation tools, release 13.0, V13.0.88"
        /*0030*/ 	.string	"Build cuda_13.0.r13.0/compiler.36424714_0"
        /*0030*/ 	.string	"-arch sm_100 -m 64 "



//--------------------- .note.nv.cuinfo           --------------------------
	.section	.note.nv.cuinfo,"",@"SHT_NOTE"
	.sectionflags	@"SHF_NOTE_NV_CUINFO"
        /*0018*/ 	.short	0x0002
        /*001a*/ 	.short	0x0064
        /*001c*/ 	.short	0x0082
	.zero		2


//--------------------- .nv.info                  --------------------------
	.section	.nv.info,"",@"SHT_CUDA_INFO"
	.align	4


	//----- nvinfo : EIATTR_REGCOUNT
	.align		4
        /*0000*/ 	.byte	0x04, 0x2f
        /*0002*/ 	.short	(.L_3 - .L_2)
	.align		4
.L_2:
        /*0004*/ 	.word	index@(_Z8disp_YUVPA176_A3_A300_hi)
        /*0008*/ 	.word	0x00000020


	//----- nvinfo : EIATTR_FRAME_SIZE
	.align		4
.L_3:
        /*000c*/ 	.byte	0x04, 0x11
        /*000e*/ 	.short	(.L_5 - .L_4)
	.align		4
.L_4:
        /*0010*/ 	.word	index@(_Z8disp_YUVPA176_A3_A300_hi)
        /*0014*/ 	.word	0x00000008


	//----- nvinfo : EIATTR_REGCOUNT
	.align		4
.L_5:
        /*0018*/ 	.byte	0x04, 0x2f
        /*001a*/ 	.short	(.L_7 - .L_6)
	.align		4
.L_6:
        /*001c*/ 	.word	index@(_Z14process_iblockPhS_S_S_i)
        /*0020*/ 	.word	0x0000004e


	//----- nvinfo : EIATTR_FRAME_SIZE
	.align		4
.L_7:
        /*0024*/ 	.byte	0x04, 0x11
        /*0026*/ 	.short	(.L_9 - .L_8)
	.align		4
.L_8:
        /*0028*/ 	.word	index@(_Z14process_iblockPhS_S_S_i)
        /*002c*/ 	.word	0x00000000


	//----- nvinfo : EIATTR_REGCOUNT
	.align		4
.L_9:
        /*0030*/ 	.byte	0x04, 0x2f
        /*0032*/ 	.short	(.L_11 - .L_10)
	.align		4
.L_10:
        /*0034*/ 	.word	index@(_Z14process_pblockPhS_S_S_i)
        /*0038*/ 	.word	0x00000020


	//----- nvinfo : EIATTR_FRAME_SIZE
	.align		4
.L_11:
        /*003c*/ 	.byte	0x04, 0x11
        /*003e*/ 	.short	(.L_13 - .L_12)
	.align		4
.L_12:
        /*0040*/ 	.word	index@(_Z14process_pblockPhS_S_S_i)
        /*0044*/ 	.word	0x00001108


	//----- nvinfo : EIATTR_MIN_STACK_SIZE
	.align		4
.L_13:
        /*0048*/ 	.byte	0x04, 0x12
        /*004a*/ 	.short	(.L_15 - .L_14)
	.align		4
.L_14:
        /*004c*/ 	.word	index@(_Z14process_pblockPhS_S_S_i)
        /*0050*/ 	.word	0x00001108


	//----- nvinfo : EIATTR_MIN_STACK_SIZE
	.align		4
.L_15:
        /*0054*/ 	.byte	0x04, 0x12
        /*0056*/ 	.short	(.L_17 - .L_16)
	.align		4
.L_16:
        /*0058*/ 	.word	index@(_Z14process_iblockPhS_S_S_i)
        /*005c*/ 	.word	0x00000000


	//----- nvinfo : EIATTR_MIN_STACK_SIZE
	.align		4
.L_17:
        /*0060*/ 	.byte	0x04, 0x12
        /*0062*/ 	.short	(.L_19 - .L_18)
	.align		4
.L_18:
        /*0064*/ 	.word	index@(_Z8disp_YUVPA176_A3_A300_hi)
        /*0068*/ 	.word	0x00000008
.L_19:


//--------------------- .nv.compat                --------------------------
	.section	.nv.compat,"",@"SHT_CUDA_COMPAT_INFO"
	.align	4
        /*0000*/ 	.byte	0x02, 0x09, 0x00, 0x00, 0x02, 0x02, 0x01, 0x00, 0x02, 0x05, 0x05, 0x00, 0x03, 0x07, 0x01, 0x01
        /*0010*/ 	.byte	0x02, 0x03, 0x00, 0x00, 0x02, 0x06, 0x01, 0x00, 0x04, 0x0b, 0x08, 0x00, 0x09, 0x00, 0x00, 0x00
        /*0020*/ 	.byte	0x00, 0x00, 0x00, 0x00


//--------------------- .nv.info._Z14process_pblockPhS_S_S_i --------------------------
	.section	.nv.info._Z14process_pblockPhS_S_S_i,"",@"SHT_CUDA_INFO"
	.sectionflags	@""
	.align	4


	//----- nvinfo : EIATTR_CUDA_API_VERSION
	.align		4
        /*0000*/ 	.byte	0x04, 0x37
        /*0002*/ 	.short	(.L_21 - .L_20)
.L_20:
        /*0004*/ 	.word	0x00000082


	//----- nvinfo : EIATTR_KPARAM_INFO
	.align		4
.L_21:
        /*0008*/ 	.byte	0x04, 0x17
        /*000a*/ 	.short	(.L_23 - .L_22)
.L_22:
        /*000c*/ 	.word	0x00000000
        /*0010*/ 	.short	0x0004
        /*0012*/ 	.short	0x0020
        /*0014*/ 	.byte	0x00, 0xf0, 0x11, 0x00


	//----- nvinfo : EIATTR_KPARAM_INFO
	.align		4
.L_23:
        /*0018*/ 	.byte	0x04, 0x17
        /*001a*/ 	.short	(.L_25 - .L_24)
.L_24:
        /*001c*/ 	.word	0x00000000
        /*0020*/ 	.short	0x0003
        /*0022*/ 	.short	0x0018
        /*0024*/ 	.byte	0x00, 0xf5, 0x21, 0x00


	//----- nvinfo : EIATTR_KPARAM_INFO
	.align		4
.L_25:
        /*0028*/ 	.byte	0x04, 0x17
        /*002a*/ 	.short	(.L_27 - .L_26)
.L_26:
        /*002c*/ 	.word	0x00000000
        /*0030*/ 	.short	0x0002
        /*0032*/ 	.short	0x0010
        /*0034*/ 	.byte	0x00, 0xf5, 0x21, 0x00


	//----- nvinfo : EIATTR_KPARAM_INFO
	.align		4
.L_27:
        /*0038*/ 	.byte	0x04, 0x17
        /*003a*/ 	.short	(.L_29 - .L_28)
.L_28:
        /*003c*/ 	.word	0x00000000
        /*0040*/ 	.short	0x0001
        /*0042*/ 	.short	0x0008
        /*0044*/ 	.byte	0x00, 0xf5, 0x21, 0x00


	//----- nvinfo : EIATTR_KPARAM_INFO
	.align		4
.L_29:
        /*0048*/ 	.byte	0x04, 0x17
        /*004a*/ 	.short	(.L_31 - .L_30)
.L_30:
        /*004c*/ 	.word	0x00000000
        /*0050*/ 	.short	0x0000
        /*0052*/ 	.short	0x0000
        /*0054*/ 	.byte	0x00, 0xf5, 0x21, 0x00


	//----- nvinfo : EIATTR_SPARSE_MMA_MASK
	.align		4
.L_31:
        /*0058*/ 	.byte	0x03, 0x50
        /*005a*/ 	.short	0x0000


	//----- nvinfo : EIATTR_MAXREG_COUNT
	.align		4
        /*005c*/ 	.byte	0x03, 0x1b
        /*005e*/ 	.short	0x00ff


	//----- nvinfo : EIATTR_MERCURY_ISA_VERSION
	.align		4
        /*0060*/ 	.byte	0x03, 0x5f
        /*0062*/ 	.short	0x0101


	//----- nvinfo : EIATTR_VRC_CTA_INIT_COUNT
	.align		4
        /*0064*/ 	.byte	0x02, 0x4a
	.zero		1
	.zero		1


	//----- nvinfo : EIATTR_EXIT_INSTR_OFFSETS
	.align		4
        /*0068*/ 	.byte	0x04, 0x1c
        /*006a*/ 	.short	(.L_33 - .L_32)


	//   ....[0]....
.L_32:
        /*006c*/ 	.word	0x000000c0


	//   ....[1]....
        /*0070*/ 	.word	0x00000580


	//   ....[2]....
        /*0074*/ 	.word	0x000029f0


	//----- nvinfo : EIATTR_CRS_STACK_SIZE
	.align		4
.L_33:
        /*0078*/ 	.byte	0x04, 0x1e
        /*007a*/ 	.short	(.L_35 - .L_34)
.L_34:
        /*007c*/ 	.word	0x00000000


	//----- nvinfo : EIATTR_CBANK_PARAM_SIZE
	.align		4
.L_35:
        /*0080*/ 	.byte	0x03, 0x19
        /*0082*/ 	.short	0x0024


	//----- nvinfo : EIATTR_PARAM_CBANK
	.align		4
        /*0084*/ 	.byte	0x04, 0x0a
        /*0086*/ 	.short	(.L_37 - .L_36)
	.align		4
.L_36:
        /*0088*/ 	.word	index@(.nv.constant0._Z14process_pblockPhS_S_S_i)
        /*008c*/ 	.short	0x0380
        /*008e*/ 	.short	0x0024


	//----- nvinfo : EIATTR_SW_WAR
	.align		4
.L_37:
        /*0090*/ 	.byte	0x04, 0x36
        /*0092*/ 	.short	(.L_39 - .L_38)
.L_38:
        /*0094*/ 	.word	0x00000008
.L_39:


//--------------------- .nv.info._Z14process_iblockPhS_S_S_i --------------------------
	.section	.nv.info._Z14process_iblockPhS_S_S_i,"",@"SHT_CUDA_INFO"
	.sectionflags	@""
	.align	4


	//----- nvinfo : EIATTR_CUDA_API_VERSION
	.align		4
        /*0000*/ 	.byte	0x04, 0x37
        /*0002*/ 	.short	(.L_41 - .L_40)
.L_40:
        /*0004*/ 	.word	0x00000082


	//----- nvinfo : EIATTR_KPARAM_INFO
	.align		4
.L_41:
        /*0008*/ 	.byte	0x04, 0x17
        /*000a*/ 	.short	(.L_43 - .L_42)
.L_42:
        /*000c*/ 	.word	0x00000000
        /*0010*/ 	.short	0x0004
        /*0012*/ 	.short	0x0020
        /*0014*/ 	.byte	0x00, 0xf0, 0x11, 0x00


	//----- nvinfo : EIATTR_KPARAM_INFO
	.align		4
.L_43:
        /*0018*/ 	.byte	0x04, 0x17
        /*001a*/ 	.short	(.L_45 - .L_44)
.L_44:
        /*001c*/ 	.word	0x00000000
        /*0020*/ 	.short	0x0003
        /*0022*/ 	.short	0x0018
        /*0024*/ 	.byte	0x00, 0xf5, 0x21, 0x00


	//----- nvinfo : EIATTR_KPARAM_INFO
	.align		4
.L_45:
        /*0028*/ 	.byte	0x04, 0x17
        /*002a*/ 	.short	(.L_47 - .L_46)
.L_46:
        /*002c*/ 	.word	0x00000000
        /*0030*/ 	.short	0x0002
        /*0032*/ 	.short	0x0010
        /*0034*/ 	.byte	0x00, 0xf5, 0x21, 0x00


	//----- nvinfo : EIATTR_KPARAM_INFO
	.align		4
.L_47:
        /*0038*/ 	.byte	0x04, 0x17
        /*003a*/ 	.short	(.L_49 - .L_48)
.L_48:
        /*003c*/ 	.word	0x00000000
        /*0040*/ 	.short	0x0001
        /*0042*/ 	.short	0x0008
        /*0044*/ 	.byte	0x00, 0xf5, 0x21, 0x00


	//----- nvinfo : EIATTR_KPARAM_INFO
	.align		4
.L_49:
        /*0048*/ 	.byte	0x04, 0x17
        /*004a*/ 	.short	(.L_51 - .L_50)
.L_50:
        /*004c*/ 	.word	0x00000000
        /*0050*/ 	.short	0x0000
        /*0052*/ 	.short	0x0000
        /*0054*/ 	.byte	0x00, 0xf5, 0x21, 0x00


	//----- nvinfo : EIATTR_SPARSE_MMA_MASK
	.align		4
.L_51:
        /*0058*/ 	.byte	0x03, 0x50
        /*005a*/ 	.short	0x0000


	//----- nvinfo : EIATTR_MAXREG_COUNT
	.align		4
        /*005c*/ 	.byte	0x03, 0x1b
        /*005e*/ 	.short	0x00ff


	//----- nvinfo : EIATTR_MERCURY_ISA_VERSION
	.align		4
        /*0060*/ 	.byte	0x03, 0x5f
        /*0062*/ 	.short	0x0101


	//----- nvinfo : EIATTR_VRC_CTA_INIT_COUNT
	.align		4
        /*0064*/ 	.byte	0x02, 0x4a
	.zero		1
	.zero		1


	//----- nvinfo : EIATTR_EXIT_INSTR_OFFSETS
	.align		4
        /*0068*/ 	.byte	0x04, 0x1c
        /*006a*/ 	.short	(.L_53 - .L_52)


	//   ....[0]....
.L_52:
        /*006c*/ 	.word	0x00004da0


	//----- nvinfo : EIATTR_CRS_STACK_SIZE
	.align		4
.L_53:
        /*0070*/ 	.byte	0x04, 0x1e
        /*0072*/ 	.short	(.L_55 - .L_54)
.L_54:
        /*0074*/ 	.word	0x00000000


	//----- nvinfo : EIATTR_CBANK_PARAM_SIZE
	.align		4
.L_55:
        /*0078*/ 	.byte	0x03, 0x19
        /*007a*/ 	.short	0x0024


	//----- nvinfo : EIATTR_PARAM_CBANK
	.align		4
        /*007c*/ 	.byte	0x04, 0x0a
        /*007e*/ 	.short	(.L_57 - .L_56)
	.align		4
.L_56:
        /*0080*/ 	.word	index@(.nv.constant0._Z14process_iblockPhS_S_S_i)
        /*0084*/ 	.short	0x0380
        /*0086*/ 	.short	0x0024


	//----- nvinfo : EIATTR_SW_WAR
	.align		4
.L_57:
        /*0088*/ 	.byte	0x04, 0x36
        /*008a*/ 	.short	(.L_59 - .L_58)
.L_58:
        /*008c*/ 	.word	0x00000008
.L_59:


//--------------------- .nv.info._Z8disp_YUVPA176_A3_A300_hi --------------------------
	.section	.nv.info._Z8disp_YUVPA176_A3_A300_hi,"",@"SHT_CUDA_INFO"
	.sectionflags	@""
	.align	4


	//----- nvinfo : EIATTR_CUDA_API_VERSION
	.align		4
        /*0000*/ 	.byte	0x04, 0x37
        /*0002*/ 	.short	(.L_61 - .L_60)
.L_60:
        /*0004*/ 	.word	0x00000082


	//----- nvinfo : EIATTR_KPARAM_INFO
	.align		4
.L_61:
        /*0008*/ 	.byte	0x04, 0x17
        /*000a*/ 	.short	(.L_63 - .L_62)
.L_62:
        /*000c*/ 	.word	0x00000000
        /*0010*/ 	.short	0x0001
        /*0012*/ 	.short	0x0008
        /*0014*/ 	.byte	0x00, 0xf0, 0x11, 0x00


	//----- nvinfo : EIATTR_KPARAM_INFO
	.align		4
.L_63:
        /*0018*/ 	.byte	0x04, 0x17
        /*001a*/ 	.short	(.L_65 - .L_64)
.L_64:
        /*001c*/ 	.word	0x00000000
        /*0020*/ 	.short	0x0000
        /*0022*/ 	.short	0x0000
        /*0024*/ 	.byte	0x00, 0xf5, 0x21, 0x00


	//----- nvinfo : EIATTR_SPARSE_MMA_MASK
	.align		4
.L_65:
        /*0028*/ 	.byte	0x03, 0x50
        /*002a*/ 	.short	0x0000


	//----- nvinfo : EIATTR_MAXREG_COUNT
	.align		4
        /*002c*/ 	.byte	0x03, 0x1b
        /*002e*/ 	.short	0x00ff


	//----- nvinfo : EIATTR_EXTERNS
	.align		4
        /*0030*/ 	.byte	0x04, 0x0f
        /*0032*/ 	.short	(.L_67 - .L_66)


	//   ....[0]....
	.align		4
.L_66:
        /*0034*/ 	.word	index@(vprintf)


	//----- nvinfo : EIATTR_MERCURY_ISA_VERSION
	.align		4
.L_67:
        /*0038*/ 	.byte	0x03, 0x5f
        /*003a*/ 	.short	0x0101


	//----- nvinfo : EIATTR_VRC_CTA_INIT_COUNT
	.align		4
        /*003c*/ 	.byte	0x02, 0x4a
	.zero		1
	.zero		1


	//----- nvinfo : EIATTR_SYSCALL_OFFSETS
	.align		4
        /*0040*/ 	.byte	0x04, 0x46
        /*0042*/ 	.short	(.L_69 - .L_68)


	//   ....[0]....
.L_68:
        /*0044*/ 	.word	0x000000d0


	//   ....[1]....
        /*0048*/ 	.word	0x00000140


	//   ....[2]....
        /*004c*/ 	.word	0x00000230


	//   ....[3]....
        /*0050*/ 	.word	0x00000310


	//   ....[4]....
        /*0054*/ 	.word	0x00000480


	//   ....[5]....
        /*0058*/ 	.word	0x00000550


	//   ....[6]....
        /*005c*/ 	.word	0x00000610


	//   ....[7]....
        /*0060*/ 	.word	0x000006d0


	//   ....[8]....
        /*0064*/ 	.word	0x00000790


	//   ....[9]....
        /*0068*/ 	.word	0x00000850


	//   ....[10]....
        /*006c*/ 	.word	0x00000910


	//   ....[11]....
        /*0070*/ 	.word	0x000009d0


	//   ....[12]....
        /*0074*/ 	.word	0x00000a90


	//   ....[13]....
        /*0078*/ 	.word	0x00000b50


	//   ....[14]....
        /*007c*/ 	.word	0x00000c10


	//   ....[15]....
        /*0080*/ 	.word	0x00000cd0


	//   ....[16]....
        /*0084*/ 	.word	0x00000d90


	//   ....[17]....
        /*0088*/ 	.word	0x00000e50


	//   ....[18]....
        /*008c*/ 	.word	0x00000f10


	//   ....[19]....
        /*0090*/ 	.word	0x00000fd0


	//----- nvinfo : EIATTR_EXIT_INSTR_OFFSETS
	.align		4
.L_69:
        /*0094*/ 	.byte	0x04, 0x1c
        /*0096*/ 	.short	(.L_71 - .L_70)


	//   ....[0]....
.L_70:
        /*0098*/ 	.word	0x000010a0


	//----- nvinfo : EIATTR_CRS_STACK_SIZE
	.align		4
.L_71:
        /*009c*/ 	.byte	0x04, 0x1e
        /*009e*/ 	.short	(.L_73 - .L_72)
.L_72:
        /*00a0*/ 	.word	0x00000000


	//----- nvinfo : EIATTR_CBANK_PARAM_SIZE
	.align		4
.L_73:
        /*00a4*/ 	.byte	0x03, 0x19
        /*00a6*/ 	.short	0x000c


	//----- nvinfo : EIATTR_PARAM_CBANK
	.align		4
        /*00a8*/ 	.byte	0x04, 0x0a
        /*00aa*/ 	.short	(.L_75 - .L_74)
	.align		4
.L_74:
        /*00ac*/ 	.word	index@(.nv.constant0._Z8disp_YUVPA176_A3_A300_hi)
        /*00b0*/ 	.short	0x0380
        /*00b2*/ 	.short	0x000c


	//----- nvinfo : EIATTR_SW_WAR
	.align		4
.L_75:
        /*00b4*/ 	.byte	0x04, 0x36
        /*00b6*/ 	.short	(.L_77 - .L_76)
.L_76:
        /*00b8*/ 	.word	0x00000008
.L_77:


//--------------------- .nv.callgraph             --------------------------
	.section	.nv.callgraph,"",@"SHT_CUDA_CALLGRAPH"
	.align	4
	.sectionentsize	8
	.align		4
        /*0000*/ 	.word	0x00000000
	.align		4
        /*0004*/ 	.word	0xffffffff
	.align		4
        /*0008*/ 	.word	index@(_Z8disp_YUVPA176_A3_A300_hi)
	.align		4
        /*000c*/ 	.word	index@(vprintf)
	.align		4
        /*0010*/ 	.word	0x00000000
	.align		4
        /*0014*/ 	.word	0xfffffffe
	.align		4
        /*0018*/ 	.word	0x00000000
	.align		4
        /*001c*/ 	.word	0xfffffffd
	.align		4
        /*0020*/ 	.word	0x00000000
	.align		4
        /*0024*/ 	.word	0xfffffffc


//--------------------- .nv.constant4             --------------------------
	.section	.nv.constant4,"a",@progbits
	.align	8
	.align		8
.nv.constant4:
        /*0000*/ 	.dword	$str$1
	.align		8
        /*0008*/ 	.dword	$str$2
	.align		8
        /*0010*/ 	.dword	vprintf


//--------------------- .text._Z14process_pblockPhS_S_S_i --------------------------
	.section	.text._Z14process_pblockPhS_S_S_i,"ax",@progbits
	.align	128
        .global         _Z14process_pblockPhS_S_S_i
        .type           _Z14process_pblockPhS_S_S_i,@function
        .size           _Z14process_pblockPhS_S_S_i,(.L_x_50 - _Z14process_pblockPhS_S_S_i)
        .other          _Z14process_pblockPhS_S_S_i,@"STO_CUDA_ENTRY STV_DEFAULT"
_Z14process_pblockPhS_S_S_i:
.text._Z14process_pblockPhS_S_S_i:
[----:B------:R-:W0:Y:S01]  /*0000*/  LDC R1, c[0x0][0x37c] ;  /* 0x0000df00ff017b82 */ /* 0x000e220000000800 */
[----:B------:R-:W1:Y:S07]  /*0010*/  S2R R5, SR_TID.X ;  /* 0x0000000000057919 */ /* 0x000e6e0000002100 */
[----:B------:R-:W2:Y:S01]  /*0020*/  LDC R0, c[0x0][0x364] ;  /* 0x0000d900ff007b82 */ /* 0x000ea20000000800 */
[----:B0-----:R-:W-:Y:S01]  /*0030*/  VIADD R1, R1, 0xffffeef8 ;  /* 0xffffeef801017836 */ /* 0x001fe20000000000 */
[----:B------:R-:W2:Y:S06]  /*0040*/  S2R R3, SR_TID.Y ;  /* 0x0000000000037919 */ /* 0x000eac0000002200 */
[----:B------:R-:W1:Y:S08]  /*0050*/  S2UR UR5, SR_CTAID.X ;  /* 0x00000000000579c3 */ /* 0x000e700000002500 */
[----:B------:R-:W1:Y:S08]  /*0060*/  LDC R2, c[0x0][0x360] ;  /* 0x0000d800ff027b82 */ /* 0x000e700000000800 */
[----:B------:R-:W2:Y:S01]  /*0070*/  S2UR UR4, SR_CTAID.Y ;  /* 0x00000000000479c3 */ /* 0x000ea20000002600 */
[----:B-1----:R-:W-:-:S05]  /*0080*/  IMAD R2, R2, UR5, R5 ;  /* 0x0000000502027c24 */ /* 0x002fca000f8e0205 */
[----:B------:R-:W-:Y:S01]  /*0090*/  ISETP.GT.AND P0, PT, R2, 0x16, PT ;  /* 0x000000160200780c */ /* 0x000fe20003f04270 */
[----:B--2---:R-:W-:-:S05]  /*00a0*/  IMAD R0, R0, UR4, R3 ;  /* 0x0000000400007c24 */ /* 0x004fca000f8e0203 */
[----:B------:R-:W-:-:S13]  /*00b0*/  ISETP.GT.U32.OR P0, PT, R0, 0x12, P0 ;  /* 0x000000120000780c */ /* 0x000fda0000704470 */
[----:B------:R-:W-:Y:S05]  /*00c0*/  @P0 EXIT ;  /* 0x000000000000094d */ /* 0x000fea0003800000 */
[----:B------:R-:W0:Y:S01]  /*00d0*/  LDC R4, c[0x0][0x3a0] ;  /* 0x0000e800ff047b82 */ /* 0x000e220000000800 */
[----:B------:R-:W-:Y:S01]  /*00e0*/  IMAD.SHL.U32 R5, R2, 0x8, RZ ;  /* 0x0000000802057824 */ /* 0x000fe200078e00ff */
[----:B------:R-:W1:Y:S03]  /*00f0*/  LDCU.64 UR8, c[0x0][0x358] ;  /* 0x00006b00ff0877ac */ /* 0x000e660008000a00 */
[----:B------:R-:W-:Y:S01]  /*0100*/  IMAD R23, R0, 0x580, R5 ;  /* 0x0000058000177824 */ /* 0x000fe200078e0205 */
[----:B0-----:R-:W-:-:S03]  /*0110*/  ISETP.NE.AND P0, PT, R4, RZ, PT ;  /* 0x000000ff0400720c */ /* 0x001fc60003f05270 */
[----:B------:R-:W-:-:S10]  /*0120*/  IMAD R23, R4, 0x6300, R23 ;  /* 0x0000630004177824 */ /* 0x000fd400078e0217 */
[----:B-1----:R-:W-:Y:S05]  /*0130*/  @P0 BRA `(.L_x_0) ;  /* 0x0000000400140947 */ /* 0x002fea0003800000 */
[----:B------:R-:W0:Y:S01]  /*0140*/  LDCU.64 UR4, c[0x0][0x390] ;  /* 0x00007200ff0477ac */ /* 0x000e220008000a00 */
[----:B------:R-:W-:Y:S01]  /*0150*/  IMAD.MOV.U32 R0, RZ, RZ, 0x7f ;  /* 0x0000007fff007424 */ /* 0x000fe200078e00ff */
[----:B0-----:R-:W-:-:S04]  /*0160*/  IADD3 R2, P0, PT, R23, UR4, RZ ;  /* 0x0000000417027c10 */ /* 0x001fc8000ff1e0ff */
[----:B------:R-:W-:-:S05]  /*0170*/  LEA.HI.X.SX32 R3, R23, UR5, 0x1, P0 ;  /* 0x0000000517037c11 */ /* 0x000fca00080f0eff */
[----:B------:R-:W-:Y:S04]  /*0180*/  STG.E.U8 desc[UR8][R2.64], R0 ;  /* 0x0000000002007986 */ /* 0x000fe8000c101108 */
        /* <DEDUP_REMOVED lines=62> */
[----:B------:R-:W-:Y:S01]  /*0570*/  STG.E.U8 desc[UR8][R2.64+0x4d7], R0 ;  /* 0x0004d70002007986 */ /* 0x000fe2000c101108 */
[----:B------:R-:W-:Y:S05]  /*0580*/  EXIT ;  /* 0x000000000000794d */ /* 0x000fea0003800000 */
.L_x_0:
[C---:B------:R-:W-:Y:S01]  /*0590*/  IMAD.SHL.U32 R3, R0.reuse, 0x8, RZ ;  /* 0x0000000800037824 */ /* 0x040fe200078e00ff */
[C---:B------:R-:W-:Y:S01]  /*05a0*/  ISETP.GE.U32.AND P1, PT, R0.reuse, 0x2, PT ;  /* 0x000000020000780c */ /* 0x040fe20003f26070 */
[----:B------:R-:W-:Y:S01]  /*05b0*/  VIADD R20, R5, 0xfffffff0 ;  /* 0xfffffff005147836 */ /* 0x000fe20000000000 */
[----:B------:R-:W-:Y:S01]  /*05c0*/  ISETP.GT.U32.AND P0, PT, R0, 0xf, PT ;  /* 0x0000000f0000780c */ /* 0x000fe20003f04070 */
[C---:B------:R-:W-:Y:S01]  /*05d0*/  VIADD R22, R3.reuse, 0xfffffff0 ;  /* 0xfffffff003167836 */ /* 0x040fe20000000000 */
[----:B------:R-:W0:Y:S01]  /*05e0*/  LDCU.64 UR10, c[0x0][0x380] ;  /* 0x00007000ff0a77ac */ /* 0x000e220008000a00 */
[----:B------:R-:W-:Y:S01]  /*05f0*/  VIADD R3, R3, 0x10 ;  /* 0x0000001003037836 */ /* 0x000fe20000000000 */
[----:B------:R-:W-:Y:S01]  /*0600*/  BSSY.RECONVERGENT B0, `(.L_x_1) ;  /* 0x000019e000007945 */ /* 0x000fe20003800200 */
[----:B------:R-:W-:Y:S01]  /*0610*/  VIADD R5, R5, 0x10 ;  /* 0x0000001005057836 */ /* 0x000fe20000000000 */
[----:B------:R-:W-:Y:S01]  /*0620*/  SEL R22, R22, RZ, P1 ;  /* 0x000000ff16167207 */ /* 0x000fe20000800000 */
[----:B------:R-:W-:Y:S01]  /*0630*/  IMAD.MOV.U32 R17, RZ, RZ, RZ ;  /* 0x000000ffff117224 */ /* 0x000fe200078e00ff */
[----:B------:R-:W-:-:S02]  /*0640*/  SEL R3, R3, 0x8f, !P0 ;  /* 0x0000008f03037807 */ /* 0x000fc40004000000 */
[----:B------:R-:W-:Y:S02]  /*0650*/  ISETP.GE.AND P1, PT, R2, 0x2, PT ;  /* 0x000000020200780c */ /* 0x000fe40003f26270 */
[----:B------:R-:W-:Y:S02]  /*0660*/  ISETP.GT.AND P2, PT, R22, R3, PT ;  /* 0x000000031600720c */ /* 0x000fe40003f44270 */
[----:B------:R-:W-:Y:S02]  /*0670*/  ISETP.GT.AND P0, PT, R2, 0x13, PT ;  /* 0x000000130200780c */ /* 0x000fe40003f04270 */
[----:B------:R-:W-:Y:S02]  /*0680*/  SEL R20, R20, RZ, P1 ;  /* 0x000000ff14147207 */ /* 0x000fe40000800000 */
[----:B------:R-:W-:-:S07]  /*0690*/  SEL R5, R5, 0xaf, !P0 ;  /* 0x000000af05057807 */ /* 0x000fce0004000000 */
[----:B0-----:R-:W-:Y:S05]  /*06a0*/  @P2 BRA `(.L_x_2) ;  /* 0x00000018004c2947 */ /* 0x001fea0003800000 */
[----:B------:R-:W-:Y:S01]  /*06b0*/  IMAD.MOV.U32 R7, RZ, RZ, 0x6300 ;  /* 0x00006300ff077424 */ /* 0x000fe200078e00ff */
[----:B------:R-:W-:Y:S01]  /*06c0*/  BSSY.RECONVERGENT B1, `(.L_x_3) ;  /* 0x00000b3000017945 */ /* 0x000fe20003800200 */
[----:B------:R-:W-:Y:S02]  /*06d0*/  IMAD.MOV.U32 R16, RZ, RZ, R22 ;  /* 0x000000ffff107224 */ /* 0x000fe400078e0016 */
[----:B------:R-:W-:-:S07]  /*06e0*/  IMAD R7, R4, R7, -0x6300 ;  /* 0xffff9d0004077424 */ /* 0x000fce00078e0207 */
.L_x_8:
[----:B------:R-:W-:Y:S01]  /*06f0*/  ISETP.GE.AND P0, PT, R5, R20, PT ;  /* 0x000000140500720c */ /* 0x000fe20003f06270 */
[----:B------:R-:W-:-:S12]  /*0700*/  BSSY.RECONVERGENT B2, `(.L_x_4) ;  /* 0x00000ab000027945 */ /* 0x000fd80003800200 */
[----:B0-----:R-:W-:Y:S05]  /*0710*/  @!P0 BRA `(.L_x_5) ;  /* 0x0000000800a48947 */ /* 0x001fea0003800000 */
[C---:B------:R-:W-:Y:S02]  /*0720*/  IMAD.IADD R0, R16.reuse, 0x1, -R22 ;  /* 0x0000000110007824 */ /* 0x040fe400078e0a16 */
[----:B------:R-:W-:Y:S02]  /*0730*/  IMAD R9, R16, 0xb0, R7 ;  /* 0x000000b010097824 */ /* 0x000fe400078e0207 */
[----:B------:R-:W-:Y:S02]  /*0740*/  IMAD.MOV.U32 R18, RZ, RZ, R20 ;  /* 0x000000ffff127224 */ /* 0x000fe400078e0014 */
[----:B------:R-:W-:-:S07]  /*0750*/  IMAD R11, R0, 0x84, R1 ;  /* 0x00000084000b7824 */ /* 0x000fce00078e0201 */
.L_x_7:
[----:B------:R-:W-:Y:S02]  /*0760*/  IMAD.IADD R13, R9, 0x1, R18 ;  /* 0x00000001090d7824 */ /* 0x000fe400078e0212 */
[----:B------:R-:W-:Y:S02]  /*0770*/  IMAD.MOV.U32 R17, RZ, RZ, RZ ;  /* 0x000000ffff117224 */ /* 0x000fe400078e00ff */
[----:B------:R-:W-:Y:S02]  /*0780*/  IMAD.MOV.U32 R15, RZ, RZ, R23 ;  /* 0x000000ffff0f7224 */ /* 0x000fe400078e0017 */
[----:B0-----:R-:W-:-:S07]  /*0790*/  IMAD.MOV.U32 R21, RZ, RZ, RZ ;  /* 0x000000ffff157224 */ /* 0x001fce00078e00ff */
.L_x_6:
[----:B------:R-:W-:Y:S02]  /*07a0*/  IADD3 R26, P0, PT, R15, UR10, RZ ;  /* 0x0000000a0f1a7c10 */ /* 0x000fe4000ff1e0ff */
[----:B------:R-:W-:Y:S02]  /*07b0*/  IADD3 R24, P1, PT, R13, UR10, RZ ;  /* 0x0000000a0d187c10 */ /* 0x000fe4000ff3e0ff */
[----:B------:R-:W-:Y:S02]  /*07c0*/  LEA.HI.X.SX32 R27, R15, UR11, 0x1, P0 ;  /* 0x0000000b0f1b7c11 */ /* 0x000fe400080f0eff */
[----:B------:R-:W-:-:S03]  /*07d0*/  LEA.HI.X.SX32 R25, R13, UR11, 0x1, P1 ;  /* 0x0000000b0d197c11 */ /* 0x000fc600088f0eff */
[----:B------:R-:W2:Y:S04]  /*07e0*/  LDG.E.U8 R0, desc[UR8][R26.64] ;  /* 0x000000081a007981 */ /* 0x000ea8000c1e1100 */
[----:B------:R-:W2:Y:S04]  /*07f0*/  LDG.E.U8 R2, desc[UR8][R24.64] ;  /* 0x0000000818027981 */ /* 0x000ea8000c1e1100 */
[----:B------:R-:W3:Y:S04]  /*0800*/  LDG.E.U8 R4, desc[UR8][R26.64+0x1] ;  /* 0x000001081a047981 */ /* 0x000ee8000c1e1100 */
[----:B------:R-:W3:Y:S01]  /*0810*/  LDG.E.U8 R6, desc[UR8][R24.64+0x1] ;  /* 0x0000010818067981 */ /* 0x000ee2000c1e1100 */
[----:B--2---:R-:W-:-:S02]  /*0820*/  VIMNMX.U16x2 R8, PT, PT, R0, R2, PT ;  /* 0x0000000200087248 */ /* 0x004fc40003fe0200 */
[----:B------:R-:W-:Y:S02]  /*0830*/  VIMNMX.U16x2 R10, PT, PT, R0, R2, !PT ;  /* 0x00000002000a7248 */ /* 0x000fe40007fe0200 */
[----:B------:R-:W2:Y:S04]  /*0840*/  LDG.E.U8 R0, desc[UR8][R26.64+0x2] ;  /* 0x000002081a007981 */ /* 0x000ea8000c1e1100 */
[----:B------:R-:W2:Y:S01]  /*0850*/  LDG.E.U8 R2, desc[UR8][R24.64+0x2] ;  /* 0x0000020818027981 */ /* 0x000ea2000c1e1100 */
[CC--:B---3--:R-:W-:Y:S02]  /*0860*/  VIMNMX.U16x2 R12, PT, PT, R4.reuse, R6.reuse, PT ;  /* 0x00000006040c7248 */ /* 0x0c8fe40003fe0200 */
[----:B------:R-:W-:Y:S02]  /*0870*/  VIMNMX.U16x2 R14, PT, PT, R4, R6, !PT ;  /* 0x00000006040e7248 */ /* 0x000fe40007fe0200 */
[----:B------:R-:W3:Y:S04]  /*0880*/  LDG.E.U8 R4, desc[UR8][R26.64+0x3] ;  /* 0x000003081a047981 */ /* 0x000ee8000c1e1100 */
[----:B------:R-:W3:Y:S01]  /*0890*/  LDG.E.U8 R6, desc[UR8][R24.64+0x3] ;  /* 0x0000030818067981 */ /* 0x000ee2000c1e1100 */
[--C-:B------:R-:W-:Y:S01]  /*08a0*/  IMAD.MOV R19, RZ, RZ, -R8.reuse ;  /* 0x000000ffff137224 */ /* 0x100fe200078e0a08 */
[----:B------:R-:W-:Y:S01]  /*08b0*/  PRMT R8, R10, 0x7610, R8 ;  /* 0x000076100a087816 */ /* 0x000fe20000000008 */
[----:B------:R-:W-:-:S03]  /*08c0*/  IMAD.MOV R12, RZ, RZ, -R12 ;  /* 0x000000ffff0c7224 */ /* 0x000fc600078e0a0c */
[----:B------:R-:W-:-:S05]  /*08d0*/  PRMT R19, R19, 0x7710, RZ ;  /* 0x0000771013137816 */ /* 0x000fca00000000ff */
[----:B------:R-:W-:Y:S01]  /*08e0*/  IMAD.IADD R8, R8, 0x1, R19 ;  /* 0x0000000108087824 */ /* 0x000fe200078e0213 */
[----:B------:R-:W-:-:S05]  /*08f0*/  PRMT R19, R12, 0x7710, RZ ;  /* 0x000077100c137816 */ /* 0x000fca00000000ff */
[----:B------:R-:W-:Y:S01]  /*0900*/  IMAD.IADD R14, R14, 0x1, R19 ;  /* 0x000000010e0e7824 */ /* 0x000fe200078e0213 */
[----:B------:R-:W-:-:S04]  /*0910*/  LOP3.LUT R8, R8, 0xffff, RZ, 0xc0, !PT ;  /* 0x0000ffff08087812 */ /* 0x000fc800078ec0ff */
[----:B------:R-:W-:-:S04]  /*0920*/  LOP3.LUT R14, R14, 0xffff, RZ, 0xc0, !PT ;  /* 0x0000ffff0e0e7812 */ /* 0x000fc800078ec0ff */
[----:B------:R-:W-:Y:S02]  /*0930*/  IADD3 R21, PT, PT, R14, R8, R21 ;  /* 0x000000080e157210 */ /* 0x000fe40007ffe015 */
[CC--:B--2---:R-:W-:Y:S02]  /*0940*/  VIMNMX.U16x2 R8, PT, PT, R0.reuse, R2.reuse, PT ;  /* 0x0000000200087248 */ /* 0x0c4fe40003fe0200 */
[----:B------:R-:W-:Y:S02]  /*0950*/  VIMNMX.U16x2 R10, PT, PT, R0, R2, !PT ;  /* 0x00000002000a7248 */ /* 0x000fe40007fe0200 */
[----:B------:R-:W2:Y:S04]  /*0960*/  LDG.E.U8 R0, desc[UR8][R26.64+0x4] ;  /* 0x000004081a007981 */ /* 0x000ea8000c1e1100 */
[----:B------:R-:W2:Y:S01]  /*0970*/  LDG.E.U8 R2, desc[UR8][R24.64+0x4] ;  /* 0x0000040818027981 */ /* 0x000ea2000c1e1100 */
[----:B---3--:R-:W-:-:S02]  /*0980*/  VIMNMX.U16x2 R12, PT, PT, R4, R6, PT ;  /* 0x00000006040c7248 */ /* 0x008fc40003fe0200 */
        /* <DEDUP_REMOVED lines=35> */
[----:B------:R-:W-:Y:S01]  /*0bc0*/  IMAD.MOV R19, RZ, RZ, -R8 ;  /* 0x000000ffff137224 */ /* 0x000fe200078e0a08 */
[----:B---3--:R-:W-:-:S02]  /*0bd0*/  VIMNMX.U16x2 R12, PT, PT, R4, R6, PT ;  /* 0x00000006040c7248 */ /* 0x008fc40003fe0200 */
[----:B------:R-:W-:Y:S02]  /*0be0*/  PRMT R8, R10, 0x7610, R8 ;  /* 0x000076100a087816 */ /* 0x000fe40000000008 */
[----:B------:R-:W-:Y:S01]  /*0bf0*/  PRMT R19, R19, 0x7710, RZ ;  /* 0x0000771013137816 */ /* 0x000fe200000000ff */
[----:B------:R-:W-:Y:S01]  /*0c00*/  IMAD.MOV R12, RZ, RZ, -R12 ;  /* 0x000000ffff0c7224 */ /* 0x000fe200078e0a0c */
[----:B------:R-:W-:Y:S01]  /*0c10*/  VIMNMX.U16x2 R14, PT, PT, R4, R6, !PT ;  /* 0x00000006040e7248 */ /* 0x000fe20007fe0200 */
[----:B------:R-:W3:Y:S02]  /*0c20*/  LDG.E.U8 R10, desc[UR8][R24.64+0xb2] ;  /* 0x0000b208180a7981 */ /* 0x000ee4000c1e1100 */
[----:B------:R-:W-:Y:S01]  /*0c30*/  IMAD.IADD R8, R8, 0x1, R19 ;  /* 0x0000000108087824 */ /* 0x000fe200078e0213 */
[----:B------:R-:W-:Y:S01]  /*0c40*/  PRMT R19, R12, 0x7710, RZ ;  /* 0x000077100c137816 */ /* 0x000fe200000000ff */
[----:B------:R-:W4:Y:S04]  /*0c50*/  LDG.E.U8 R4, desc[UR8][R26.64+0xb1] ;  /* 0x0000b1081a047981 */ /* 0x000f28000c1e1100 */
[----:B------:R-:W-:Y:S01]  /*0c60*/  IMAD.IADD R14, R14, 0x1, R19 ;  /* 0x000000010e0e7824 */ /* 0x000fe200078e0213 */
[----:B------:R-:W-:Y:S01]  /*0c70*/  LOP3.LUT R8, R8, 0xffff, RZ, 0xc0, !PT ;  /* 0x0000ffff08087812 */ /* 0x000fe200078ec0ff */
[----:B------:R-:W4:Y:S03]  /*0c80*/  LDG.E.U8 R6, desc[UR8][R24.64+0xb1] ;  /* 0x0000b10818067981 */ /* 0x000f26000c1e1100 */
[----:B------:R-:W-:-:S04]  /*0c90*/  LOP3.LUT R14, R14, 0xffff, RZ, 0xc0, !PT ;  /* 0x0000ffff0e0e7812 */ /* 0x000fc800078ec0ff */
[----:B------:R-:W-:Y:S02]  /*0ca0*/  IADD3 R21, PT, PT, R14, R8, R21 ;  /* 0x000000080e157210 */ /* 0x000fe40007ffe015 */
[----:B------:R-:W3:Y:S01]  /*0cb0*/  LDG.E.U8 R8, desc[UR8][R26.64+0xb2] ;  /* 0x0000b2081a087981 */ /* 0x000ee2000c1e1100 */
[CC--:B--2---:R-:W-:Y:S02]  /*0cc0*/  VIMNMX.U16x2 R12, PT, PT, R0.reuse, R2.reuse, PT ;  /* 0x00000002000c7248 */ /* 0x0c4fe40003fe0200 */
[----:B------:R-:W-:Y:S02]  /*0cd0*/  VIMNMX.U16x2 R14, PT, PT, R0, R2, !PT ;  /* 0x00000002000e7248 */ /* 0x000fe40007fe0200 */
[----:B------:R-:W2:Y:S04]  /*0ce0*/  LDG.E.U8 R0, desc[UR8][R26.64+0xb3] ;  /* 0x0000b3081a007981 */ /* 0x000ea8000c1e1100 */
[----:B------:R-:W2:Y:S01]  /*0cf0*/  LDG.E.U8 R2, desc[UR8][R24.64+0xb3] ;  /* 0x0000b30818027981 */ /* 0x000ea2000c1e1100 */
[----:B----4-:R-:W-:-:S02]  /*0d00*/  VIMNMX.U16x2 R19, PT, PT, R4, R6, PT ;  /* 0x0000000604137248 */ /* 0x010fc40003fe0200 */
[----:B------:R-:W-:Y:S02]  /*0d10*/  VIMNMX.U16x2 R4, PT, PT, R4, R6, !PT ;  /* 0x0000000604047248 */ /* 0x000fe40007fe0200 */
[CC--:B---3--:R-:W-:Y:S02]  /*0d20*/  VIMNMX.U16x2 R6, PT, PT, R8.reuse, R10.reuse, PT ;  /* 0x0000000a08067248 */ /* 0x0c8fe40003fe0200 */
[----:B------:R-:W-:Y:S02]  /*0d30*/  VIMNMX.U16x2 R8, PT, PT, R8, R10, !PT ;  /* 0x0000000a08087248 */ /* 0x000fe40007fe0200 */
[----:B------:R-:W-:Y:S02]  /*0d40*/  PRMT R10, R12, 0x7610, R10 ;  /* 0x000076100c0a7816 */ /* 0x000fe4000000000a */
[----:B------:R-:W-:-:S03]  /*0d50*/  PRMT R12, R19, 0x7610, R12 ;  /* 0x00007610130c7816 */ /* 0x000fc6000000000c */
[----:B------:R-:W-:Y:S02]  /*0d60*/  IMAD.MOV R10, RZ, RZ, -R10 ;  /* 0x000000ffff0a7224 */ /* 0x000fe400078e0a0a */
[----:B------:R-:W-:Y:S02]  /*0d70*/  IMAD.MOV R12, RZ, RZ, -R12 ;  /* 0x000000ffff0c7224 */ /* 0x000fe400078e0a0c */
[----:B------:R-:W-:Y:S01]  /*0d80*/  IMAD.MOV R6, RZ, RZ, -R6 ;  /* 0x000000ffff067224 */ /* 0x000fe200078e0a06 */
[----:B------:R-:W-:Y:S02]  /*0d90*/  PRMT R19, R10, 0x7710, RZ ;  /* 0x000077100a137816 */ /* 0x000fe400000000ff */
[----:B------:R-:W-:Y:S02]  /*0da0*/  PRMT R29, R12, 0x7710, RZ ;  /* 0x000077100c1d7816 */ /* 0x000fe400000000ff */
[----:B------:R-:W3:Y:S01]  /*0db0*/  LDG.E.U8 R12, desc[UR8][R24.64+0xb6] ;  /* 0x0000b608180c7981 */ /* 0x000ee2000c1e1100 */
[----:B------:R-:W-:Y:S01]  /*0dc0*/  IMAD.IADD R14, R14, 0x1, R19 ;  /* 0x000000010e0e7824 */ /* 0x000fe200078e0213 */
[----:B------:R-:W-:Y:S01]  /*0dd0*/  PRMT R19, R6, 0x7710, RZ ;  /* 0x0000771006137816 */ /* 0x000fe200000000ff */
[----:B------:R-:W-:Y:S01]  /*0de0*/  IMAD.IADD R4, R4, 0x1, R29 ;  /* 0x0000000104047824 */ /* 0x000fe200078e021d */
[----:B------:R-:W4:Y:S02]  /*0df0*/  LDG.E.U8 R6, desc[UR8][R24.64+0xb5] ;  /* 0x0000b50818067981 */ /* 0x000f24000c1e1100 */
[----:B------:R-:W-:Y:S01]  /*0e00*/  LOP3.LUT R14, R14, 0xffff, RZ, 0xc0, !PT ;  /* 0x0000ffff0e0e7812 */ /* 0x000fe200078ec0ff */
[----:B------:R-:W-:Y:S01]  /*0e10*/  IMAD.IADD R19, R8, 0x1, R19 ;  /* 0x0000000108137824 */ /* 0x000fe200078e0213 */
[----:B------:R-:W-:-:S04]  /*0e20*/  LOP3.LUT R4, R4, 0xffff, RZ, 0xc0, !PT ;  /* 0x0000ffff04047812 */ /* 0x000fc800078ec0ff */
[----:B------:R-:W-:Y:S02]  /*0e30*/  IADD3 R21, PT, PT, R4, R14, R21 ;  /* 0x0000000e04157210 */ /* 0x000fe40007ffe015 */
[----:B------:R-:W4:Y:S04]  /*0e40*/  LDG.E.U8 R4, desc[UR8][R26.64+0xb5] ;  /* 0x0000b5081a047981 */ /* 0x000f28000c1e1100 */
[----:B------:R-:W5:Y:S01]  /*0e50*/  LDG.E.U8 R14, desc[UR8][R24.64+0xb7] ;  /* 0x0000b708180e7981 */ /* 0x000f62000c1e1100 */
[CC--:B--2---:R-:W-:Y:S02]  /*0e60*/  VIMNMX.U16x2 R10, PT, PT, R0.reuse, R2.reuse, PT ;  /* 0x00000002000a7248 */ /* 0x0c4fe40003fe0200 */
[----:B------:R-:W-:Y:S02]  /*0e70*/  VIMNMX.U16x2 R8, PT, PT, R0, R2, !PT ;  /* 0x0000000200087248 */ /* 0x000fe40007fe0200 */
[----:B------:R-:W2:Y:S01]  /*0e80*/  LDG.E.U8 R0, desc[UR8][R26.64+0xb4] ;  /* 0x0000b4081a007981 */ /* 0x000ea2000c1e1100 */
[----:B------:R-:W-:-:S03]  /*0e90*/  IMAD.MOV R10, RZ, RZ, -R10 ;  /* 0x000000ffff0a7224 */ /* 0x000fc600078e0a0a */
[----:B------:R0:W2:Y:S02]  /*0ea0*/  LDG.E.U8 R2, desc[UR8][R24.64+0xb4] ;  /* 0x0000b40818027981 */ /* 0x0000a4000c1e1100 */
[----:B------:R-:W-:Y:S02]  /*0eb0*/  PRMT R29, R10, 0x7710, RZ ;  /* 0x000077100a1d7816 */ /* 0x000fe400000000ff */
[----:B------:R-:W5:Y:S03]  /*0ec0*/  LDG.E.U8 R10, desc[UR8][R26.64+0xb7] ;  /* 0x0000b7081a0a7981 */ /* 0x000f66000c1e1100 */
[----:B------:R-:W-:Y:S02]  /*0ed0*/  IMAD.IADD R28, R8, 0x1, R29 ;  /* 0x00000001081c7824 */ /* 0x000fe400078e021d */
[----:B------:R-:W3:Y:S01]  /*0ee0*/  LDG.E.U8 R8, desc[UR8][R26.64+0xb6] ;  /* 0x0000b6081a087981 */ /* 0x000ee2000c1e1100 */
[----:B------:R-:W-:-:S02]  /*0ef0*/  LOP3.LUT R19, R19, 0xffff, RZ, 0xc0, !PT ;  /* 0x0000ffff13137812 */ /* 0x000fc400078ec0ff */
[----:B------:R-:W-:-:S04]  /*0f00*/  LOP3.LUT R28, R28, 0xffff, RZ, 0xc0, !PT ;  /* 0x0000ffff1c1c7812 */ /* 0x000fc800078ec0ff */
[----:B------:R-:W-:Y:S01]  /*0f10*/  IADD3 R28, PT, PT, R28, R19, R21 ;  /* 0x000000131c1c7210 */ /* 0x000fe20007ffe015 */
[----:B------:R-:W-:-:S05]  /*0f20*/  VIADD R17, R17, 0x2 ;  /* 0x0000000211117836 */ /* 0x000fca0000000000 */
[----:B------:R-:W-:Y:S02]  /*0f30*/  ISETP.NE.AND P0, PT, R17, 0x8, PT ;  /* 0x000000081100780c */ /* 0x000fe40003f05270 */
[CC--:B----4-:R-:W-:Y:S02]  /*0f40*/  VIMNMX.U16x2 R21, PT, PT, R4.reuse, R6.reuse, PT ;  /* 0x0000000604157248 */ /* 0x0d0fe40003fe0200 */
[----:B------:R-:W-:-:S03]  /*0f50*/  VIMNMX.U16x2 R4, PT, PT, R4, R6, !PT ;  /* 0x0000000604047248 */ /* 0x000fc60007fe0200 */
[----:B0-----:R-:W-:-:S05]  /*0f60*/  IMAD.MOV R24, RZ, RZ, -R21 ;  /* 0x000000ffff187224 */ /* 0x001fca00078e0a15 */
[----:B------:R-:W-:Y:S01]  /*0f70*/  PRMT R24, R24, 0x7710, RZ ;  /* 0x0000771018187816 */ /* 0x000fe200000000ff */
[----:B------:R-:W-:Y:S02]  /*0f80*/  VIADD R15, R15, 0x160 ;  /* 0x000001600f0f7836 */ /* 0x000fe40000000000 */
[----:B------:R-:W-:Y:S01]  /*0f90*/  VIADD R13, R13, 0x160 ;  /* 0x000001600d0d7836 */ /* 0x000fe20000000000 */
[CC--:B--2---:R-:W-:Y:S02]  /*0fa0*/  VIMNMX.U16x2 R19, PT, PT, R0.reuse, R2.reuse, PT ;  /* 0x0000000200137248 */ /* 0x0c4fe40003fe0200 */
[----:B------:R-:W-:-:S03]  /*0fb0*/  VIMNMX.U16x2 R0, PT, PT, R0, R2, !PT ;  /* 0x0000000200007248 */ /* 0x000fc60007fe0200 */
[--C-:B------:R-:W-:Y:S01]  /*0fc0*/  IMAD.MOV R2, RZ, RZ, -R19.reuse ;  /* 0x000000ffff027224 */ /* 0x100fe200078e0a13 */
[----:B------:R-:W-:Y:S02]  /*0fd0*/  PRMT R6, R0, 0x7610, R6 ;  /* 0x0000761000067816 */ /* 0x000fe40000000006 */
[----:B-----5:R-:W-:Y:S02]  /*0fe0*/  VIMNMX.U16x2 R0, PT, PT, R10, R14, PT ;  /* 0x0000000e0a007248 */ /* 0x020fe40003fe0200 */
[----:B------:R-:W-:Y:S02]  /*0ff0*/  PRMT R21, R2, 0x7710, RZ ;  /* 0x0000771002157816 */ /* 0x000fe400000000ff */
[-C--:B---3--:R-:W-:Y:S02]  /*1000*/  VIMNMX.U16x2 R2, PT, PT, R8, R12.reuse, PT ;  /* 0x0000000c08027248 */ /* 0x088fe40003fe0200 */
[----:B------:R-:W-:Y:S01]  /*1010*/  PRMT R19, R4, 0x7610, R19 ;  /* 0x0000761004137816 */ /* 0x000fe20000000013 */
[----:B------:R-:W-:Y:S01]  /*1020*/  IMAD.IADD R4, R6, 0x1, R21 ;  /* 0x0000000106047824 */ /* 0x000fe200078e0215 */
[----:B------:R-:W-:Y:S01]  /*1030*/  VIMNMX.U16x2 R8, PT, PT, R8, R12, !PT ;  /* 0x0000000c08087248 */ /* 0x000fe20007fe0200 */
[----:B------:R-:W-:Y:S01]  /*1040*/  IMAD.MOV R21, RZ, RZ, -R2 ;  /* 0x000000ffff157224 */ /* 0x000fe200078e0a02 */
[----:B------:R-:W-:Y:S01]  /*1050*/  VIMNMX.U16x2 R10, PT, PT, R10, R14, !PT ;  /* 0x0000000e0a0a7248 */ /* 0x000fe20007fe0200 */
[--C-:B------:R-:W-:Y:S01]  /*1060*/  IMAD.MOV R25, RZ, RZ, -R0.reuse ;  /* 0x000000ffff197224 */ /* 0x100fe200078e0a00 */
[----:B------:R-:W-:Y:S01]  /*1070*/  PRMT R0, R8, 0x7610, R0 ;  /* 0x0000761008007816 */ /* 0x000fe20000000000 */
[----:B------:R-:W-:Y:S01]  /*1080*/  IMAD.IADD R6, R19, 0x1, R24 ;  /* 0x0000000113067824 */ /* 0x000fe200078e0218 */
[----:B------:R-:W-:-:S02]  /*1090*/  PRMT R2, R10, 0x7610, R2 ;  /* 0x000076100a027816 */ /* 0x000fc40000000002 */
[----:B------:R-:W-:Y:S02]  /*10a0*/  PRMT R21, R21, 0x7710, RZ ;  /* 0x0000771015157816 */ /* 0x000fe400000000ff */
[----:B------:R-:W-:Y:S02]  /*10b0*/  PRMT R25, R25, 0x7710, RZ ;  /* 0x0000771019197816 */ /* 0x000fe400000000ff */
[----:B------:R-:W-:Y:S01]  /*10c0*/  LOP3.LUT R19, R4, 0xffff, RZ, 0xc0, !PT ;  /* 0x0000ffff04137812 */ /* 0x000fe200078ec0ff */
[----:B------:R-:W-:Y:S01]  /*10d0*/  IMAD.IADD R0, R0, 0x1, R21 ;  /* 0x0000000100007824 */ /* 0x000fe200078e0215 */
[----:B------:R-:W-:Y:S01]  /*10e0*/  LOP3.LUT R6, R6, 0xffff, RZ, 0xc0, !PT ;  /* 0x0000ffff06067812 */ /* 0x000fe200078ec0ff */
[----:B------:R-:W-:-:S03]  /*10f0*/  IMAD.IADD R2, R2, 0x1, R25 ;  /* 0x0000000102027824 */ /* 0x000fc600078e0219 */
[----:B------:R-:W-:Y:S02]  /*1100*/  IADD3 R6, PT, PT, R6, R19, R28 ;  /* 0x0000001306067210 */ /* 0x000fe40007ffe01c */
[----:B------:R-:W-:Y:S02]  /*1110*/  LOP3.LUT R21, R0, 0xffff, RZ, 0xc0, !PT ;  /* 0x0000ffff00157812 */ /* 0x000fe400078ec0ff */
[----:B------:R-:W-:-:S04]  /*1120*/  LOP3.LUT R2, R2, 0xffff, RZ, 0xc0, !PT ;  /* 0x0000ffff02027812 */ /* 0x000fc800078ec0ff */
[----:B------:R-:W-:Y:S01]  /*1130*/  IADD3 R21, PT, PT, R2, R21, R6 ;  /* 0x0000001502157210 */ /* 0x000fe20007ffe006 */
[----:B------:R-:W-:Y:S06]  /*1140*/  @P0 BRA `(.L_x_6) ;  /* 0xfffffff400940947 */ /* 0x000fec000383ffff */
[C---:B------:R-:W-:Y:S01]  /*1150*/  IMAD.IADD R0, R18.reuse, 0x1, -R20 ;  /* 0x0000000112007824 */ /* 0x040fe200078e0a14 */
[C---:B------:R-:W-:Y:S01]  /*1160*/  ISETP.NE.AND P0, PT, R18.reuse, R5, PT ;  /* 0x000000051200720c */ /* 0x040fe20003f05270 */
[----:B------:R-:W-:Y:S02]  /*1170*/  VIADD R18, R18, 0x1 ;  /* 0x0000000112127836 */ /* 0x000fe40000000000 */
[----:B------:R-:W-:-:S05]  /*1180*/  IMAD R0, R0, 0x4, R11 ;  /* 0x0000000400007824 */ /* 0x000fca00078e020b */
[----:B------:R0:W-:Y:S05]  /*1190*/  STL [R0], R21 ;  /* 0x0000001500007387 */ /* 0x0001ea0000100800 */
[----:B------:R-:W-:Y:S05]  /*11a0*/  @P0 BRA `(.L_x_7) ;  /* 0xfffffff4006c0947 */ /* 0x000fea000383ffff */
.L_x_5:
[----:B------:R-:W-:Y:S05]  /*11b0*/  BSYNC.RECONVERGENT B2 ;  /* 0x0000000000027941 */ /* 0x000fea0003800200 */
.L_x_4:
[C---:B------:R-:W-:Y:S01]  /*11c0*/  ISETP.NE.AND P0, PT, R16.reuse, R3, PT ;  /* 0x000000031000720c */ /* 0x040fe20003f05270 */
[----:B------:R-:W-:-:S12]  /*11d0*/  VIADD R16, R16, 0x1 ;  /* 0x0000000110107836 */ /* 0x000fd80000000000 */
[----:B------:R-:W-:Y:S05]  /*11e0*/  @P0 BRA `(.L_x_8) ;  /* 0xfffffff400400947 */ /* 0x000fea000383ffff */
[----:B------:R-:W-:Y:S05]  /*11f0*/  BSYNC.RECONVERGENT B1 ;  /* 0x0000000000017941 */ /* 0x000fea0003800200 */
.L_x_3:
[----:B------:R-:W-:Y:S01]  /*1200*/  VIADD R7, R5, 0x1 ;  /* 0x0000000105077836 */ /* 0x000fe20000000000 */
[----:B------:R-:W-:Y:S01]  /*1210*/  BSSY.RECONVERGENT B2, `(.L_x_9) ;  /* 0x00000db000027945 */ /* 0x000fe20003800200 */
[----:B------:R-:W-:Y:S02]  /*1220*/  IMAD.MOV.U32 R14, RZ, RZ, 0x8ca6bff ;  /* 0x08ca6bffff0e7424 */ /* 0x000fe400078e00ff */
[C---:B------:R-:W-:Y:S01]  /*1230*/  IMAD.IADD R6, R7.reuse, 0x1, -R20 ;  /* 0x0000000107067824 */ /* 0x040fe200078e0a14 */
[C---:B0-----:R-:W-:Y:S01]  /*1240*/  LOP3.LUT R0, R7.reuse, 0x7, RZ, 0xc0, !PT ;  /* 0x0000000707007812 */ /* 0x041fe200078ec0ff */
[----:B------:R-:W-:Y:S01]  /*1250*/  IMAD.MOV.U32 R2, RZ, RZ, R22 ;  /* 0x000000ffff027224 */ /* 0x000fe200078e0016 */
[----:B------:R-:W-:-:S03]  /*1260*/  LOP3.LUT R4, R7, 0x3, RZ, 0xc0, !PT ;  /* 0x0000000307047812 */ /* 0x000fc600078ec0ff */
[----:B------:R-:W-:-:S05]  /*1270*/  VIADD R0, R0, 0xffffffff ;  /* 0xffffffff00007836 */ /* 0x000fca0000000000 */
[----:B------:R-:W-:Y:S02]  /*1280*/  ISETP.GE.U32.AND P2, PT, R0, 0x3, PT ;  /* 0x000000030000780c */ /* 0x000fe40003f46070 */
[C---:B------:R-:W-:Y:S02]  /*1290*/  LOP3.LUT R0, R6.reuse, 0xfffffff0, RZ, 0xc0, !PT ;  /* 0xfffffff006007812 */ /* 0x040fe400078ec0ff */
[----:B------:R-:W-:-:S03]  /*12a0*/  LOP3.LUT R6, R6, 0xf, RZ, 0xc0, !PT ;  /* 0x0000000f06067812 */ /* 0x000fc600078ec0ff */
[----:B------:R-:W-:-:S07]  /*12b0*/  IMAD.MOV R7, RZ, RZ, -R0 ;  /* 0x000000ffff077224 */ /* 0x000fce00078e0a00 */
.L_x_19:
[----:B------:R-:W-:Y:S01]  /*12c0*/  ISETP.GE.AND P0, PT, R5, R20, PT ;  /* 0x000000140500720c */ /* 0x000fe20003f06270 */
[----:B------:R-:W-:-:S12]  /*12d0*/  BSSY.RECONVERGENT B1, `(.L_x_10) ;  /* 0x00000cb000017945 */ /* 0x000fd80003800200 */
[----:B------:R-:W-:Y:S05]  /*12e0*/  @!P0 BRA `(.L_x_11) ;  /* 0x0000000c00248947 */ /* 0x000fea0003800000 */
[--C-:B------:R-:W-:Y:S01]  /*12f0*/  IMAD.IADD R0, R5, 0x1, -R20.reuse ;  /* 0x0000000105007824 */ /* 0x100fe200078e0a14 */
[----:B------:R-:W-:Y:S01]  /*1300*/  BSSY.RECONVERGENT B3, `(.L_x_12) ;  /* 0x0000060000037945 */ /* 0x000fe20003800200 */
[----:B------:R-:W-:Y:S01]  /*1310*/  ISETP.NE.AND P1, PT, R6, RZ, PT ;  /* 0x000000ff0600720c */ /* 0x000fe20003f25270 */
[----:B------:R-:W-:Y:S02]  /*1320*/  IMAD.MOV.U32 R11, RZ, RZ, R20 ;  /* 0x000000ffff0b7224 */ /* 0x000fe400078e0014 */
[----:B------:R-:W-:Y:S01]  /*1330*/  ISETP.GE.U32.AND P0, PT, R0, 0xf, PT ;  /* 0x0000000f0000780c */ /* 0x000fe20003f06070 */
[----:B------:R-:W-:-:S04]  /*1340*/  IMAD.IADD R0, R2, 0x1, -R22 ;  /* 0x0000000102007824 */ /* 0x000fc800078e0a16 */
[----:B------:R-:W-:-:S08]  /*1350*/  IMAD R9, R0, 0x84, R1 ;  /* 0x0000008400097824 */ /* 0x000fd000078e0201 */
[----:B------:R-:W-:Y:S05]  /*1360*/  @!P0 BRA `(.L_x_13) ;  /* 0x0000000400648947 */ /* 0x000fea0003800000 */
[----:B------:R-:W-:Y:S02]  /*1370*/  IMAD.MOV.U32 R0, RZ, RZ, RZ ;  /* 0x000000ffff007224 */ /* 0x000fe400078e00ff */
[----:B------:R-:W-:Y:S02]  /*1380*/  IMAD.MOV.U32 R10, RZ, RZ, R7 ;  /* 0x000000ffff0a7224 */ /* 0x000fe400078e0007 */
[----:B------:R-:W-:-:S07]  /*1390*/  IMAD.MOV.U32 R11, RZ, RZ, R20 ;  /* 0x000000ffff0b7224 */ /* 0x000fce00078e0014 */
.L_x_14:
[----:B------:R-:W-:-:S05]  /*13a0*/  IMAD R12, R0, 0x4, R9 ;  /* 0x00000004000c7824 */ /* 0x000fca00078e0209 */
[----:B------:R-:W2:Y:S04]  /*13b0*/  LDL R21, [R12] ;  /* 0x000000000c157983 */ /* 0x000ea80000100800 */
[----:B------:R-:W3:Y:S04]  /*13c0*/  LDL R25, [R12+0x4] ;  /* 0x000004000c197983 */ /* 0x000ee80000100800 */
[----:B------:R-:W4:Y:S04]  /*13d0*/  LDL R15, [R12+0x8] ;  /* 0x000008000c0f7983 */ /* 0x000f280000100800 */
[----:B------:R-:W5:Y:S04]  /*13e0*/  LDL R26, [R12+0xc] ;  /* 0x00000c000c1a7983 */ /* 0x000f680000100800 */
[----:B------:R-:W5:Y:S04]  /*13f0*/  LDL R18, [R12+0x10] ;  /* 0x000010000c127983 */ /* 0x000f680000100800 */
[----:B------:R-:W5:Y:S04]  /*1400*/  LDL R19, [R12+0x14] ;  /* 0x000014000c137983 */ /* 0x000f680000100800 */
[----:B------:R-:W5:Y:S01]  /*1410*/  LDL R16, [R12+0x18] ;  /* 0x000018000c107983 */ /* 0x000f620000100800 */
[----:B--2---:R-:W-:-:S04]  /*1420*/  VIMNMX.U32 R8, PT, PT, R21, R14, PT ;  /* 0x0000000e15087248 */ /* 0x004fc80003fe0000 */
[----:B---3--:R-:W-:Y:S02]  /*1430*/  ISETP.GE.U32.AND P0, PT, R25, R8, PT ;  /* 0x000000081900720c */ /* 0x008fe40003f06070 */
[----:B------:R-:W-:Y:S02]  /*1440*/  VIMNMX.U32 R24, PT, PT, R8, R25, PT ;  /* 0x0000001908187248 */ /* 0x000fe40003fe0000 */
[----:B------:R-:W2:Y:S01]  /*1450*/  LDL R8, [R12+0x1c] ;  /* 0x00001c000c087983 */ /* 0x000ea20000100800 */
[CC--:B------:R-:W-:Y:S02]  /*1460*/  ISETP.GE.U32.AND P6, PT, R21.reuse, R14.reuse, PT ;  /* 0x0000000e1500720c */ /* 0x0c0fe40003fc6070 */
[----:B------:R-:W-:Y:S02]  /*1470*/  ISETP.LT.U32.OR P4, PT, R21, R14, !P0 ;  /* 0x0000000e1500720c */ /* 0x000fe40004781470 */
[----:B----4-:R-:W-:Y:S01]  /*1480*/  VIMNMX.U32 R21, PT, PT, R24, R15, PT ;  /* 0x0000000f18157248 */ /* 0x010fe20003fe0000 */
[----:B------:R-:W3:Y:S03]  /*1490*/  LDL R14, [R12+0x24] ;  /* 0x000024000c0e7983 */ /* 0x000ee60000100800 */
[----:B-----5:R-:W-:-:S02]  /*14a0*/  ISETP.GE.U32.AND P5, PT, R26, R21, PT ;  /* 0x000000151a00720c */ /* 0x020fc40003fa6070 */
[-C--:B------:R-:W-:Y:S02]  /*14b0*/  ISETP.GE.U32.AND P3, PT, R15, R24.reuse, PT ;  /* 0x000000180f00720c */ /* 0x080fe40003f66070 */
[----:B------:R-:W-:Y:S02]  /*14c0*/  SEL R13, R11, R13, !P6 ;  /* 0x0000000d0b0d7207 */ /* 0x000fe40007000000 */
[----:B------:R-:W-:Y:S02]  /*14d0*/  ISETP.LT.U32.OR P6, PT, R15, R24, !P5 ;  /* 0x000000180f00720c */ /* 0x000fe40006fc1470 */
[----:B------:R-:W-:Y:S01]  /*14e0*/  VIMNMX.U32 R21, PT, PT, R21, R26, PT ;  /* 0x0000001a15157248 */ /* 0x000fe20003fe0000 */
[----:B------:R-:W4:Y:S03]  /*14f0*/  LDL R15, [R12+0x20] ;  /* 0x000020000c0f7983 */ /* 0x000f260000100800 */
[----:B------:R-:W-:Y:S01]  /*1500*/  VIMNMX.U32 R24, PT, PT, R21, R18, PT ;  /* 0x0000001215187248 */ /* 0x000fe20003fe0000 */
[----:B------:R-:W-:Y:S01]  /*1510*/  @!P0 VIADD R13, R11, 0x1 ;  /* 0x000000010b0d8836 */ /* 0x000fe20000000000 */
[----:B------:R-:W-:-:S02]  /*1520*/  SEL R29, R2, R17, P4 ;  /* 0x00000011021d7207 */ /* 0x000fc40002000000 */
[----:B------:R-:W-:Y:S01]  /*1530*/  ISETP.GE.U32.AND P4, PT, R19, R24, PT ;  /* 0x000000181300720c */ /* 0x000fe20003f86070 */
[----:B------:R-:W5:Y:S01]  /*1540*/  LDL R17, [R12+0x28] ;  /* 0x000028000c117983 */ /* 0x000f620000100800 */
[----:B------:R-:W-:Y:S01]  /*1550*/  ISETP.GE.U32.AND P0, PT, R18, R21, PT ;  /* 0x000000151200720c */ /* 0x000fe20003f06070 */
[C---:B------:R-:W-:Y:S01]  /*1560*/  @!P3 VIADD R13, R11.reuse, 0x2 ;  /* 0x000000020b0db836 */ /* 0x040fe20000000000 */
[----:B------:R-:W-:Y:S02]  /*1570*/  VIMNMX.U32 R25, PT, PT, R24, R19, PT ;  /* 0x0000001318197248 */ /* 0x000fe40003fe0000 */
[----:B------:R-:W-:Y:S01]  /*1580*/  ISETP.LT.U32.OR P3, PT, R18, R21, !P4 ;  /* 0x000000151200720c */ /* 0x000fe20006761470 */
[----:B------:R-:W-:Y:S01]  /*1590*/  @!P5 VIADD R13, R11, 0x3 ;  /* 0x000000030b0dd836 */ /* 0x000fe20000000000 */
[----:B------:R-:W5:Y:S01]  /*15a0*/  LDL R18, [R12+0x2c] ;  /* 0x00002c000c127983 */ /* 0x000f620000100800 */
[----:B------:R-:W-:Y:S02]  /*15b0*/  VIMNMX.U32 R27, PT, PT, R25, R16, PT ;  /* 0x00000010191b7248 */ /* 0x000fe40003fe0000 */
[----:B------:R-:W-:Y:S01]  /*15c0*/  SEL R19, R2, R29, P6 ;  /* 0x0000001d02137207 */ /* 0x000fe20003000000 */
[----:B------:R-:W5:Y:S01]  /*15d0*/  LDL R24, [R12+0x34] ;  /* 0x000034000c187983 */ /* 0x000f620000100800 */
[----:B------:R-:W-:-:S02]  /*15e0*/  ISETP.GE.U32.AND P5, PT, R16, R25, PT ;  /* 0x000000191000720c */ /* 0x000fc40003fa6070 */
[----:B------:R-:W-:Y:S01]  /*15f0*/  @!P0 VIADD R13, R11, 0x4 ;  /* 0x000000040b0d8836 */ /* 0x000fe20000000000 */
[----:B------:R-:W5:Y:S01]  /*1600*/  LDL R21, [R12+0x38] ;  /* 0x000038000c157983 */ /* 0x000f620000100800 */
[----:B--2---:R-:W-:-:S04]  /*1610*/  ISETP.GE.U32.AND P6, PT, R8, R27, PT ;  /* 0x0000001b0800720c */ /* 0x004fc80003fc6070 */
[----:B------:R-:W-:Y:S02]  /*1620*/  ISETP.LT.U32.OR P0, PT, R16, R25, !P6 ;  /* 0x000000191000720c */ /* 0x000fe40007701470 */
[----:B------:R-:W2:Y:S04]  /*1630*/  LDL R16, [R12+0x30] ;  /* 0x000030000c107983 */ /* 0x000ea80000100800 */
[----:B------:R-:W2:Y:S01]  /*1640*/  LDL R25, [R12+0x3c] ;  /* 0x00003c000c197983 */ /* 0x000ea20000100800 */
[----:B------:R-:W-:Y:S01]  /*1650*/  VIMNMX.U32 R8, PT, PT, R27, R8, PT ;  /* 0x000000081b087248 */ /* 0x000fe20003fe0000 */
[----:B------:R-:W-:-:S03]  /*1660*/  @!P4 VIADD R13, R11, 0x5 ;  /* 0x000000050b0dc836 */ /* 0x000fc60000000000 */
[----:B----4-:R-:W-:-:S04]  /*1670*/  VIMNMX.U32 R27, PT, PT, R8, R15, PT ;  /* 0x0000000f081b7248 */ /* 0x010fc80003fe0000 */
[----:B---3--:R-:W-:Y:S02]  /*1680*/  ISETP.GE.U32.AND P4, PT, R14, R27, PT ;  /* 0x0000001b0e00720c */ /* 0x008fe40003f86070 */
[----:B------:R-:W-:Y:S02]  /*1690*/  VIMNMX.U32 R14, PT, PT, R27, R14, PT ;  /* 0x0000000e1b0e7248 */ /* 0x000fe40003fe0000 */
[----:B------:R-:W-:Y:S01]  /*16a0*/  SEL R27, R2, R19, P3 ;  /* 0x00000013021b7207 */ /* 0x000fe20001800000 */
[C---:B------:R-:W-:Y:S01]  /*16b0*/  @!P5 VIADD R13, R11.reuse, 0x6 ;  /* 0x000000060b0dd836 */ /* 0x040fe20000000000 */
[----:B-----5:R-:W-:Y:S01]  /*16c0*/  VIMNMX.U32 R19, PT, PT, R14, R17, PT ;  /* 0x000000110e137248 */ /* 0x020fe20003fe0000 */
[----:B------:R-:W-:Y:S01]  /*16d0*/  @!P6 VIADD R13, R11, 0x7 ;  /* 0x000000070b0de836 */ /* 0x000fe20000000000 */
[----:B------:R-:W-:Y:S02]  /*16e0*/  ISETP.GE.U32.AND P3, PT, R15, R8, PT ;  /* 0x000000080f00720c */ /* 0x000fe40003f66070 */
[----:B------:R-:W-:-:S02]  /*16f0*/  ISETP.GE.U32.AND P6, PT, R17, R14, PT ;  /* 0x0000000e1100720c */ /* 0x000fc40003fc6070 */
[----:B------:R-:W-:Y:S02]  /*1700*/  SEL R27, R2, R27, P0 ;  /* 0x0000001b021b7207 */ /* 0x000fe40000000000 */
[----:B------:R-:W-:Y:S02]  /*1710*/  ISETP.GE.U32.AND P0, PT, R18, R19, PT ;  /* 0x000000131200720c */ /* 0x000fe40003f06070 */
[----:B------:R-:W-:Y:S02]  /*1720*/  ISETP.LT.U32.OR P5, PT, R15, R8, !P4 ;  /* 0x000000080f00720c */ /* 0x000fe400067a1470 */
[----:B------:R-:W-:-:S03]  /*1730*/  VIMNMX.U32 R15, PT, PT, R19, R18, PT ;  /* 0x00000012130f7248 */ /* 0x000fc60003fe0000 */
[C---:B------:R-:W-:Y:S02]  /*1740*/  @!P3 VIADD R13, R11.reuse, 0x8 ;  /* 0x000000080b0db836 */ /* 0x040fe40000000000 */
[C---:B------:R-:W-:Y:S02]  /*1750*/  @!P4 VIADD R13, R11.reuse, 0x9 ;  /* 0x000000090b0dc836 */ /* 0x040fe40000000000 */
[C---:B------:R-:W-:Y:S01]  /*1760*/  @!P6 VIADD R13, R11.reuse, 0xa ;  /* 0x0000000a0b0de836 */ /* 0x040fe20000000000 */
[----:B------:R-:W-:Y:S01]  /*1770*/  SEL R27, R2, R27, P5 ;  /* 0x0000001b021b7207 */ /* 0x000fe20002800000 */
[----:B------:R-:W-:Y:S01]  /*1780*/  @!P0 VIADD R13, R11, 0xb ;  /* 0x0000000b0b0d8836 */ /* 0x000fe20000000000 */
[----:B------:R-:W-:Y:S01]  /*1790*/  ISETP.LT.U32.OR P0, PT, R17, R14, !P0 ;  /* 0x0000000e1100720c */ /* 0x000fe20004701470 */
[----:B------:R-:W-:-:S03]  /*17a0*/  VIADD R10, R10, 0x10 ;  /* 0x000000100a0a7836 */ /* 0x000fc60000000000 */
[----:B------:R-:W-:Y:S01]  /*17b0*/  SEL R27, R2, R27, P0 ;  /* 0x0000001b021b7207 */ /* 0x000fe20000000000 */
[----:B------:R-:W-:Y:S01]  /*17c0*/  VIADD R0, R0, 0x10 ;  /* 0x0000001000007836 */ /* 0x000fe20000000000 */
[----:B--2---:R-:W-:-:S04]  /*17d0*/  VIMNMX.U32 R19, PT, PT, R15, R16, PT ;  /* 0x000000100f137248 */ /* 0x004fc80003fe0000 */
[----:B------:R-:W-:Y:S02]  /*17e0*/  ISETP.GE.U32.AND P4, PT, R24, R19, PT ;  /* 0x000000131800720c */ /* 0x000fe40003f86070 */
[----:B------:R-:W-:Y:S02]  /*17f0*/  VIMNMX.U32 R24, PT, PT, R19, R24, PT ;  /* 0x0000001813187248 */ /* 0x000fe40003fe0000 */
[----:B------:R-:W-:Y:S02]  /*1800*/  ISETP.LT.U32.OR P0, PT, R16, R15, !P4 ;  /* 0x0000000f1000720c */ /* 0x000fe40006701470 */
[----:B------:R-:W-:Y:S02]  /*1810*/  ISETP.GE.U32.AND P5, PT, R21, R24, PT ;  /* 0x000000181500720c */ /* 0x000fe40003fa6070 */
[----:B------:R-:W-:Y:S02]  /*1820*/  VIMNMX.U32 R24, PT, PT, R24, R21, PT ;  /* 0x0000001518187248 */ /* 0x000fe40003fe0000 */
[----:B------:R-:W-:-:S02]  /*1830*/  ISETP.GE.U32.AND P3, PT, R16, R15, PT ;  /* 0x0000000f1000720c */ /* 0x000fc40003f66070 */
[----:B------:R-:W-:Y:S02]  /*1840*/  SEL R27, R2, R27, P0 ;  /* 0x0000001b021b7207 */ /* 0x000fe40000000000 */
[----:B------:R-:W-:Y:S02]  /*1850*/  ISETP.NE.AND P0, PT, R10, RZ, PT ;  /* 0x000000ff0a00720c */ /* 0x000fe40003f05270 */
[----:B------:R-:W-:-:S04]  /*1860*/  ISETP.GE.U32.AND P6, PT, R25, R24, PT ;  /* 0x000000181900720c */ /* 0x000fc80003fc6070 */
[----:B------:R-:W-:-:S03]  /*1870*/  SEL R27, R2, R27, !P6 ;  /* 0x0000001b021b7207 */ /* 0x000fc60007000000 */
[C---:B------:R-:W-:Y:S02]  /*1880*/  @!P3 VIADD R13, R11.reuse, 0xc ;  /* 0x0000000c0b0db836 */ /* 0x040fe40000000000 */
[C---:B------:R-:W-:Y:S02]  /*1890*/  @!P4 VIADD R13, R11.reuse, 0xd ;  /* 0x0000000d0b0dc836 */ /* 0x040fe40000000000 */
[C---:B------:R-:W-:Y:S01]  /*18a0*/  @!P5 VIADD R13, R11.reuse, 0xe ;  /* 0x0000000e0b0dd836 */ /* 0x040fe20000000000 */
[----:B------:R-:W-:Y:S01]  /*18b0*/  VIMNMX.U32 R14, PT, PT, R24, R25, PT ;  /* 0x00000019180e7248 */ /* 0x000fe20003fe0000 */
[C---:B------:R-:W-:Y:S01]  /*18c0*/  @!P6 VIADD R13, R11.reuse, 0xf ;  /* 0x0000000f0b0de836 */ /* 0x040fe20000000000 */
[----:B------:R-:W-:Y:S01]  /*18d0*/  SEL R17, R2, R27, !P5 ;  /* 0x0000001b02117207 */ /* 0x000fe20006800000 */
[----:B------:R-:W-:Y:S01]  /*18e0*/  VIADD R11, R11, 0x10 ;  /* 0x000000100b0b7836 */ /* 0x000fe20000000000 */
[----:B------:R-:W-:Y:S06]  /*18f0*/  @P0 BRA `(.L_x_14) ;  /* 0xfffffff800a80947 */ /* 0x000fec000383ffff */
.L_x_13:
[----:B------:R-:W-:Y:S05]  /*1900*/  BSYNC.RECONVERGENT B3 ;  /* 0x0000000000037941 */ /* 0x000fea0003800200 */
.L_x_12:
[----:B------:R-:W-:Y:S05]  /*1910*/  @!P1 BRA `(.L_x_11) ;  /* 0x0000000400989947 */ /* 0x000fea0003800000 */
[----:B------:R-:W-:Y:S01]  /*1920*/  VIADD R8, R6, 0xffffffff ;  /* 0xffffffff06087836 */ /* 0x000fe20000000000 */
[----:B------:R-:W-:Y:S01]  /*1930*/  BSSY.RECONVERGENT B3, `(.L_x_15) ;  /* 0x0000031000037945 */ /* 0x000fe20003800200 */
[----:B------:R-:W-:-:S03]  /*1940*/  VIADD R0, R5, 0x1 ;  /* 0x0000000105007836 */ /* 0x000fc60000000000 */
[----:B------:R-:W-:Y:S02]  /*1950*/  ISETP.GE.U32.AND P0, PT, R8, 0x7, PT ;  /* 0x000000070800780c */ /* 0x000fe40003f06070 */
[----:B------:R-:W-:-:S04]  /*1960*/  LOP3.LUT R0, R0, 0x7, RZ, 0xc0, !PT ;  /* 0x0000000700007812 */ /* 0x000fc800078ec0ff */
[----:B------:R-:W-:-:S07]  /*1970*/  ISETP.NE.AND P3, PT, R0, RZ, PT ;  /* 0x000000ff0000720c */ /* 0x000fce0003f65270 */
[----:B------:R-:W-:Y:S06]  /*1980*/  @!P0 BRA `(.L_x_16) ;  /* 0x0000000000ac8947 */ /* 0x000fec0003800000 */
[----:B------:R-:W-:-:S04]  /*1990*/  IMAD.IADD R0, R11, 0x1, -R20 ;  /* 0x000000010b007824 */ /* 0x000fc800078e0a14 */
[----:B------:R-:W-:-:S05]  /*19a0*/  IMAD R18, R0, 0x4, R9 ;  /* 0x0000000400127824 */ /* 0x000fca00078e0209 */
[----:B------:R-:W2:Y:S04]  /*19b0*/  LDL R15, [R18] ;  /* 0x00000000120f7983 */ /* 0x000ea80000100800 */
[----:B------:R-:W3:Y:S04]  /*19c0*/  LDL R24, [R18+0x4] ;  /* 0x0000040012187983 */ /* 0x000ee80000100800 */
[----:B------:R-:W4:Y:S04]  /*19d0*/  LDL R10, [R18+0x8] ;  /* 0x00000800120a7983 */ /* 0x000f280000100800 */
[----:B------:R-:W5:Y:S04]  /*19e0*/  LDL R26, [R18+0xc] ;  /* 0x00000c00121a7983 */ /* 0x000f680000100800 */
[----:B------:R-:W5:Y:S04]  /*19f0*/  LDL R0, [R18+0x10] ;  /* 0x0000100012007983 */ /* 0x000f680000100800 */
[----:B------:R-:W5:Y:S04]  /*1a00*/  LDL R12, [R18+0x14] ;  /* 0x00001400120c7983 */ /* 0x000f680000100800 */
[----:B------:R-:W5:Y:S04]  /*1a10*/  LDL R8, [R18+0x18] ;  /* 0x0000180012087983 */ /* 0x000f680000100800 */
[----:B------:R-:W5:Y:S01]  /*1a20*/  LDL R16, [R18+0x1c] ;  /* 0x00001c0012107983 */ /* 0x000f620000100800 */
[----:B--2---:R-:W-:-:S02]  /*1a30*/  VIMNMX.U32 R21, PT, PT, R14, R15, PT ;  /* 0x0000000f0e157248 */ /* 0x004fc40003fe0000 */
[----:B------:R-:W-:Y:S02]  /*1a40*/  ISETP.GE.U32.AND P4, PT, R15, R14, PT ;  /* 0x0000000e0f00720c */ /* 0x000fe40003f86070 */
[----:B---3--:R-:W-:Y:S02]  /*1a50*/  VIMNMX.U32 R19, PT, PT, R21, R24, PT ;  /* 0x0000001815137248 */ /* 0x008fe40003fe0000 */
[----:B------:R-:W-:Y:S02]  /*1a60*/  ISETP.GE.U32.AND P1, PT, R24, R21, PT ;  /* 0x000000151800720c */ /* 0x000fe40003f26070 */
[----:B----4-:R-:W-:Y:S02]  /*1a70*/  VIMNMX.U32 R21, PT, PT, R19, R10, PT ;  /* 0x0000000a13157248 */ /* 0x010fe40003fe0000 */
[----:B------:R-:W-:Y:S02]  /*1a80*/  ISETP.GE.U32.AND P6, PT, R10, R19, PT ;  /* 0x000000130a00720c */ /* 0x000fe40003fc6070 */
[----:B-----5:R-:W-:-:S02]  /*1a90*/  ISETP.GE.U32.AND P0, PT, R26, R21, PT ;  /* 0x000000151a00720c */ /* 0x020fc40003f06070 */
[----:B------:R-:W-:Y:S02]  /*1aa0*/  VIMNMX.U32 R21, PT, PT, R21, R26, PT ;  /* 0x0000001a15157248 */ /* 0x000fe40003fe0000 */
[----:B------:R-:W-:Y:S02]  /*1ab0*/  SEL R13, R11, R13, !P4 ;  /* 0x0000000d0b0d7207 */ /* 0x000fe40006000000 */
[----:B------:R-:W-:Y:S01]  /*1ac0*/  VIMNMX.U32 R25, PT, PT, R21, R0, PT ;  /* 0x0000000015197248 */ /* 0x000fe20003fe0000 */
[----:B------:R-:W-:Y:S01]  /*1ad0*/  @!P1 VIADD R13, R11, 0x1 ;  /* 0x000000010b0d9836 */ /* 0x000fe20000000000 */
[----:B------:R-:W-:Y:S02]  /*1ae0*/  ISETP.LT.U32.OR P1, PT, R15, R14, !P1 ;  /* 0x0000000e0f00720c */ /* 0x000fe40004f21470 */
[----:B------:R-:W-:Y:S01]  /*1af0*/  VIMNMX.U32 R15, PT, PT, R25, R12, PT ;  /* 0x0000000c190f7248 */ /* 0x000fe20003fe0000 */
[C---:B------:R-:W-:Y:S01]  /*1b00*/  @!P6 VIADD R13, R11.reuse, 0x2 ;  /* 0x000000020b0de836 */ /* 0x040fe20000000000 */
[----:B------:R-:W-:Y:S01]  /*1b10*/  SEL R17, R2, R17, P1 ;  /* 0x0000001102117207 */ /* 0x000fe20000800000 */
[----:B------:R-:W-:Y:S01]  /*1b20*/  @!P0 VIADD R13, R11, 0x3 ;  /* 0x000000030b0d8836 */ /* 0x000fe20000000000 */
[----:B------:R-:W-:-:S02]  /*1b30*/  ISETP.GE.U32.AND P1, PT, R8, R15, PT ;  /* 0x0000000f0800720c */ /* 0x000fc40003f26070 */
[----:B------:R-:W-:Y:S02]  /*1b40*/  VIMNMX.U32 R15, PT, PT, R15, R8, PT ;  /* 0x000000080f0f7248 */ /* 0x000fe40003fe0000 */
[----:B------:R-:W-:Y:S02]  /*1b50*/  ISETP.GE.U32.AND P4, PT, R0, R21, PT ;  /* 0x000000150000720c */ /* 0x000fe40003f86070 */
[----:B------:R-:W-:Y:S02]  /*1b60*/  ISETP.LT.U32.OR P0, PT, R10, R19, !P0 ;  /* 0x000000130a00720c */ /* 0x000fe40004701470 */
[----:B------:R-:W-:Y:S02]  /*1b70*/  ISETP.GE.U32.AND P5, PT, R12, R25, PT ;  /* 0x000000190c00720c */ /* 0x000fe40003fa6070 */
[----:B------:R-:W-:Y:S02]  /*1b80*/  ISETP.GE.U32.AND P6, PT, R16, R15, PT ;  /* 0x0000000f1000720c */ /* 0x000fe40003fc6070 */
[----:B------:R-:W-:-:S02]  /*1b90*/  SEL R17, R2, R17, P0 ;  /* 0x0000001102117207 */ /* 0x000fc40000000000 */
[----:B------:R-:W-:Y:S02]  /*1ba0*/  ISETP.LT.U32.OR P0, PT, R0, R21, !P5 ;  /* 0x000000150000720c */ /* 0x000fe40006f01470 */
[----:B------:R-:W-:Y:S01]  /*1bb0*/  VIMNMX.U32 R14, PT, PT, R15, R16, PT ;  /* 0x000000100f0e7248 */ /* 0x000fe20003fe0000 */
[----:B------:R-:W-:Y:S01]  /*1bc0*/  @!P4 VIADD R13, R11, 0x4 ;  /* 0x000000040b0dc836 */ /* 0x000fe20000000000 */
[----:B------:R-:W-:-:S03]  /*1bd0*/  SEL R17, R2, R17, P0 ;  /* 0x0000001102117207 */ /* 0x000fc60000000000 */
[C---:B------:R-:W-:Y:S01]  /*1be0*/  @!P5 VIADD R13, R11.reuse, 0x5 ;  /* 0x000000050b0dd836 */ /* 0x040fe20000000000 */
[C---:B------:R-:W-:Y:S01]  /*1bf0*/  SEL R17, R2.reuse, R17, !P6 ;  /* 0x0000001102117207 */ /* 0x040fe20007000000 */
[C---:B------:R-:W-:Y:S02]  /*1c00*/  @!P1 VIADD R13, R11.reuse, 0x6 ;  /* 0x000000060b0d9836 */ /* 0x040fe40000000000 */
[C---:B------:R-:W-:Y:S01]  /*1c10*/  @!P6 VIADD R13, R11.reuse, 0x7 ;  /* 0x000000070b0de836 */ /* 0x040fe20000000000 */
[----:B------:R-:W-:Y:S01]  /*1c20*/  SEL R17, R2, R17, !P1 ;  /* 0x0000001102117207 */ /* 0x000fe20004800000 */
[----:B------:R-:W-:-:S07]  /*1c30*/  VIADD R11, R11, 0x8 ;  /* 0x000000080b0b7836 */ /* 0x000fce0000000000 */
.L_x_16:
[----:B------:R-:W-:Y:S05]  /*1c40*/  BSYNC.RECONVERGENT B3 ;  /* 0x0000000000037941 */ /* 0x000fea0003800200 */
.L_x_15:
[----:B------:R-:W-:Y:S05]  /*1c50*/  @!P3 BRA `(.L_x_11) ;  /* 0x0000000000c8b947 */ /* 0x000fea0003800000 */
[----:B------:R-:W-:Y:S01]  /*1c60*/  BSSY.RECONVERGENT B3, `(.L_x_17) ;  /* 0x000001a000037945 */ /* 0x000fe20003800200 */
[----:B------:R-:W-:-:S03]  /*1c70*/  ISETP.NE.AND P0, PT, R4, RZ, PT ;  /* 0x000000ff0400720c */ /* 0x000fc60003f05270 */
[----:B------:R-:W-:Y:S10]  /*1c80*/  @!P2 BRA `(.L_x_18) ;  /* 0x00000000005ca947 */ /* 0x000ff40003800000 */
[----:B------:R-:W-:-:S04]  /*1c90*/  IMAD.IADD R0, R11, 0x1, -R20 ;  /* 0x000000010b007824 */ /* 0x000fc800078e0a14 */
[----:B------:R-:W-:-:S05]  /*1ca0*/  IMAD R0, R0, 0x4, R9 ;  /* 0x0000000400007824 */ /* 0x000fca00078e0209 */
[----:B------:R-:W2:Y:S04]  /*1cb0*/  LDL R15, [R0] ;  /* 0x00000000000f7983 */ /* 0x000ea80000100800 */
[----:B------:R-:W3:Y:S04]  /*1cc0*/  LDL R19, [R0+0x4] ;  /* 0x0000040000137983 */ /* 0x000ee80000100800 */
[----:B------:R-:W4:Y:S04]  /*1cd0*/  LDL R21, [R0+0x8] ;  /* 0x0000080000157983 */ /* 0x000f280000100800 */
[----:B------:R-:W5:Y:S01]  /*1ce0*/  LDL R25, [R0+0xc] ;  /* 0x00000c0000197983 */ /* 0x000f620000100800 */
[----:B--2---:R-:W-:-:S02]  /*1cf0*/  VIMNMX.U32 R8, PT, PT, R14, R15, PT ;  /* 0x0000000f0e087248 */ /* 0x004fc40003fe0000 */
[----:B------:R-:W-:Y:S02]  /*1d00*/  ISETP.GE.U32.AND P1, PT, R15, R14, PT ;  /* 0x0000000e0f00720c */ /* 0x000fe40003f26070 */
[----:B---3--:R-:W-:Y:S02]  /*1d10*/  VIMNMX.U32 R10, PT, PT, R8, R19, PT ;  /* 0x00000013080a7248 */ /* 0x008fe40003fe0000 */
[----:B------:R-:W-:Y:S02]  /*1d20*/  ISETP.GE.U32.AND P3, PT, R19, R8, PT ;  /* 0x000000081300720c */ /* 0x000fe40003f66070 */
[----:B----4-:R-:W-:Y:S02]  /*1d30*/  ISETP.GE.U32.AND P4, PT, R21, R10, PT ;  /* 0x0000000a1500720c */ /* 0x010fe40003f86070 */
[----:B------:R-:W-:Y:S02]  /*1d40*/  VIMNMX.U32 R10, PT, PT, R10, R21, PT ;  /* 0x000000150a0a7248 */ /* 0x000fe40003fe0000 */
[----:B------:R-:W-:-:S02]  /*1d50*/  SEL R13, R11, R13, !P1 ;  /* 0x0000000d0b0d7207 */ /* 0x000fc40004800000 */
[----:B-----5:R-:W-:Y:S02]  /*1d60*/  ISETP.GE.U32.AND P5, PT, R25, R10, PT ;  /* 0x0000000a1900720c */ /* 0x020fe40003fa6070 */
[----:B------:R-:W-:Y:S02]  /*1d70*/  ISETP.LT.U32.OR P1, PT, R15, R14, !P3 ;  /* 0x0000000e0f00720c */ /* 0x000fe40005f21470 */
[----:B------:R-:W-:Y:S01]  /*1d80*/  VIMNMX.U32 R14, PT, PT, R10, R25, PT ;  /* 0x000000190a0e7248 */ /* 0x000fe20003fe0000 */
[C---:B------:R-:W-:Y:S01]  /*1d90*/  @!P3 VIADD R13, R11.reuse, 0x1 ;  /* 0x000000010b0db836 */ /* 0x040fe20000000000 */
[----:B------:R-:W-:Y:S01]  /*1da0*/  SEL R17, R2, R17, P1 ;  /* 0x0000001102117207 */ /* 0x000fe20000800000 */
[----:B------:R-:W-:-:S03]  /*1db0*/  @!P4 VIADD R13, R11, 0x2 ;  /* 0x000000020b0dc836 */ /* 0x000fc60000000000 */
[----:B------:R-:W-:-:S03]  /*1dc0*/  SEL R17, R2, R17, !P5 ;  /* 0x0000001102117207 */ /* 0x000fc60006800000 */
[C---:B------:R-:W-:Y:S01]  /*1dd0*/  @!P5 VIADD R13, R11.reuse, 0x3 ;  /* 0x000000030b0dd836 */ /* 0x040fe20000000000 */
[----:B------:R-:W-:Y:S01]  /*1de0*/  SEL R17, R2, R17, !P4 ;  /* 0x0000001102117207 */ /* 0x000fe20006000000 */
[----:B------:R-:W-:-:S07]  /*1df0*/  VIADD R11, R11, 0x4 ;  /* 0x000000040b0b7836 */ /* 0x000fce0000000000 */
.L_x_18:
[----:B------:R-:W-:Y:S05]  /*1e00*/  BSYNC.RECONVERGENT B3 ;  /* 0x0000000000037941 */ /* 0x000fea0003800200 */
.L_x_17:
[----:B------:R-:W-:Y:S05]  /*1e10*/  @!P0 BRA `(.L_x_11) ;  /* 0x0000000000588947 */ /* 0x000fea0003800000 */
[----:B------:R-:W-:-:S04]  /*1e20*/  IMAD.IADD R0, R11, 0x1, -R20 ;  /* 0x000000010b007824 */ /* 0x000fc800078e0a14 */
[----:B------:R-:W-:-:S05]  /*1e30*/  IMAD R0, R0, 0x4, R9 ;  /* 0x0000000400007824 */ /* 0x000fca00078e0209 */
[----:B------:R-:W2:Y:S01]  /*1e40*/  LDL R9, [R0] ;  /* 0x0000000000097983 */ /* 0x000ea20000100800 */
[----:B------:R-:W-:Y:S02]  /*1e50*/  ISETP.NE.AND P1, PT, R4, 0x1, PT ;  /* 0x000000010400780c */ /* 0x000fe40003f25270 */
[----:B--2---:R-:W-:Y:S02]  /*1e60*/  ISETP.GE.U32.AND P0, PT, R9, R14, PT ;  /* 0x0000000e0900720c */ /* 0x004fe40003f06070 */
[----:B------:R-:W-:Y:S02]  /*1e70*/  VIMNMX.U32 R14, PT, PT, R14, R9, PT ;  /* 0x000000090e0e7248 */ /* 0x000fe40003fe0000 */
[----:B------:R-:W-:Y:S02]  /*1e80*/  SEL R17, R2, R17, !P0 ;  /* 0x0000001102117207 */ /* 0x000fe40004000000 */
[----:B------:R-:W-:-:S05]  /*1e90*/  SEL R13, R11, R13, !P0 ;  /* 0x0000000d0b0d7207 */ /* 0x000fca0004000000 */
[----:B------:R-:W-:Y:S05]  /*1ea0*/  @!P1 BRA `(.L_x_11) ;  /* 0x0000000000349947 */ /* 0x000fea0003800000 */
[----:B------:R-:W-:Y:S01]  /*1eb0*/  ISETP.NE.AND P1, PT, R4, 0x2, PT ;  /* 0x000000020400780c */ /* 0x000fe20003f25270 */
[----:B------:R-:W2:-:S12]  /*1ec0*/  LDL R9, [R0+0x4] ;  /* 0x0000040000097983 */ /* 0x000e980000100800 */
[----:B------:R-:W3:Y:S01]  /*1ed0*/  @P1 LDL R15, [R0+0x8] ;  /* 0x00000800000f1983 */ /* 0x000ee20000100800 */
[C---:B------:R-:W-:Y:S02]  /*1ee0*/  VIADD R8, R11.reuse, 0x1 ;  /* 0x000000010b087836 */ /* 0x040fe40000000000 */
[----:B------:R-:W-:Y:S01]  /*1ef0*/  @P1 VIADD R10, R11, 0x2 ;  /* 0x000000020b0a1836 */ /* 0x000fe20000000000 */
[----:B--2---:R-:W-:Y:S02]  /*1f00*/  ISETP.GE.U32.AND P0, PT, R9, R14, PT ;  /* 0x0000000e0900720c */ /* 0x004fe40003f06070 */
[----:B------:R-:W-:Y:S02]  /*1f10*/  VIMNMX.U32 R14, PT, PT, R14, R9, PT ;  /* 0x000000090e0e7248 */ /* 0x000fe40003fe0000 */
[----:B------:R-:W-:Y:S02]  /*1f20*/  SEL R13, R8, R13, !P0 ;  /* 0x0000000d080d7207 */ /* 0x000fe40004000000 */
[----:B------:R-:W-:-:S02]  /*1f30*/  SEL R17, R2, R17, !P0 ;  /* 0x0000001102117207 */ /* 0x000fc40004000000 */
[----:B---3--:R-:W-:Y:S02]  /*1f40*/  @P1 ISETP.GE.U32.AND P3, PT, R15, R14, PT ;  /* 0x0000000e0f00120c */ /* 0x008fe40003f66070 */
[----:B------:R-:W-:Y:S02]  /*1f50*/  @P1 VIMNMX.U32 R14, PT, PT, R14, R15, PT ;  /* 0x0000000f0e0e1248 */ /* 0x000fe40003fe0000 */
[----:B------:R-:W-:Y:S02]  /*1f60*/  @P1 SEL R13, R10, R13, !P3 ;  /* 0x0000000d0a0d1207 */ /* 0x000fe40005800000 */
[----:B------:R-:W-:-:S07]  /*1f70*/  @P1 SEL R17, R2, R17, !P3 ;  /* 0x0000001102111207 */ /* 0x000fce0005800000 */
.L_x_11:
[----:B------:R-:W-:Y:S05]  /*1f80*/  BSYNC.RECONVERGENT B1 ;  /* 0x0000000000017941 */ /* 0x000fea0003800200 */
.L_x_10:
[C---:B------:R-:W-:Y:S01]  /*1f90*/  ISETP.NE.AND P0, PT, R2.reuse, R3, PT ;  /* 0x000000030200720c */ /* 0x040fe20003f05270 */
[----:B------:R-:W-:-:S12]  /*1fa0*/  VIADD R2, R2, 0x1 ;  /* 0x0000000102027836 */ /* 0x000fd80000000000 */
[----:B------:R-:W-:Y:S05]  /*1fb0*/  @P0 BRA `(.L_x_19) ;  /* 0xfffffff000c00947 */ /* 0x000fea000383ffff */
[----:B------:R-:W-:Y:S05]  /*1fc0*/  BSYNC.RECONVERGENT B2 ;  /* 0x0000000000027941 */ /* 0x000fea0003800200 */
.L_x_9:
[----:B------:R-:W-:-:S07]  /*1fd0*/  IMAD R17, R17, 0xb0, RZ ;  /* 0x000000b011117824 */ /* 0x000fce00078e02ff */
.L_x_2:
[----:B------:R-:W-:Y:S05]  /*1fe0*/  BSYNC.RECONVERGENT B0 ;  /* 0x0000000000007941 */ /* 0x000fea0003800200 */
.L_x_1:
[----:B------:R-:W0:Y:S01]  /*1ff0*/  LDC R0, c[0x0][0x3a0] ;  /* 0x0000e800ff007b82 */ /* 0x000e220000000800 */
[----:B------:R-:W1:Y:S01]  /*2000*/  LDCU.64 UR4, c[0x0][0x388] ;  /* 0x00007100ff0477ac */ /* 0x000e620008000a00 */
[----:B------:R-:W2:Y:S01]  /*2010*/  LDCU.64 UR6, c[0x0][0x390] ;  /* 0x00007200ff0677ac */ /* 0x000ea20008000a00 */
[----:B-1----:R-:W-:-:S04]  /*2020*/  UIADD3 UR4, UP0, UPT, UR4, 0xb7, URZ ;  /* 0x000000b704047890 */ /* 0x002fc8000ff1e0ff */
[----:B------:R-:W-:Y:S01]  /*2030*/  UIADD3.X UR5, UPT, UPT, URZ, UR5, URZ, UP0, !UPT ;  /* 0x00000005ff057290 */ /* 0x000fe200087fe4ff */
[----:B0-----:R-:W-:-:S04]  /*2040*/  IMAD R0, R0, 0x6300, R17 ;  /* 0x0000630000007824 */ /* 0x001fc800078e0211 */
[----:B------:R-:W-:-:S04]  /*2050*/  IMAD.IADD R13, R0, 0x1, R13 ;  /* 0x00000001000d7824 */ /* 0x000fc800078e020d */
[----:B------:R-:W-:-:S05]  /*2060*/  VIADD R0, R13, 0xffff9d00 ;  /* 0xffff9d000d007836 */ /* 0x000fca0000000000 */
[----:B------:R-:W-:-:S04]  /*2070*/  IADD3 R4, P0, PT, R0, UR4, RZ ;  /* 0x0000000400047c10 */ /* 0x000fc8000ff1e0ff */
[----:B------:R-:W-:-:S05]  /*2080*/  LEA.HI.X.SX32 R5, R0, UR5, 0x1, P0 ;  /* 0x0000000500057c11 */ /* 0x000fca00080f0eff */
[----:B------:R-:W3:Y:S01]  /*2090*/  LDG.E.U8 R7, desc[UR8][R4.64+-0xb7] ;  /* 0xffff490804077981 */ /* 0x000ee2000c1e1100 */
[----:B--2---:R-:W-:-:S04]  /*20a0*/  UIADD3 UR6, UP0, UPT, UR6, 0xb7, URZ ;  /* 0x000000b706067890 */ /* 0x004fc8000ff1e0ff */
[----:B------:R-:W-:Y:S02]  /*20b0*/  UIADD3.X UR7, UPT, UPT, URZ, UR7, URZ, UP0, !UPT ;  /* 0x00000007ff077290 */ /* 0x000fe400087fe4ff */
[----:B------:R-:W-:-:S04]  /*20c0*/  IADD3 R2, P0, PT, R23, UR6, RZ ;  /* 0x0000000617027c10 */ /* 0x000fc8000ff1e0ff */
[----:B------:R-:W-:-:S05]  /*20d0*/  LEA.HI.X.SX32 R3, R23, UR7, 0x1, P0 ;  /* 0x0000000717037c11 */ /* 0x000fca00080f0eff */
[----:B---3--:R0:W-:Y:S04]  /*20e0*/  STG.E.U8 desc[UR8][R2.64+-0xb7], R7 ;  /* 0xffff490702007986 */ /* 0x0081e8000c101108 */
[----:B------:R-:W2:Y:S04]  /*20f0*/  LDG.E.U8 R9, desc[UR8][R4.64+-0xb6] ;  /* 0xffff4a0804097981 */ /* 0x000ea8000c1e1100 */
[----:B--2---:R1:W-:Y:S04]  /*2100*/  STG.E.U8 desc[UR8][R2.64+-0xb6], R9 ;  /* 0xffff4a0902007986 */ /* 0x0043e8000c101108 */
[----:B------:R-:W2:Y:S04]  /*2110*/  LDG.E.U8 R11, desc[UR8][R4.64+-0xb5] ;  /* 0xffff4b08040b7981 */ /* 0x000ea8000c1e1100 */
[----:B--2---:R2:W-:Y:S04]  /*2120*/  STG.E.U8 desc[UR8][R2.64+-0xb5], R11 ;  /* 0xffff4b0b02007986 */ /* 0x0045e8000c101108 */
[----:B------:R-:W3:Y:S04]  /*2130*/  LDG.E.U8 R15, desc[UR8][R4.64+-0xb4] ;  /* 0xffff4c08040f7981 */ /* 0x000ee8000c1e1100 */
[----:B---3--:R3:W-:Y:S04]  /*2140*/  STG.E.U8 desc[UR8][R2.64+-0xb4], R15 ;  /* 0xffff4c0f02007986 */ /* 0x0087e8000c101108 */
[----:B------:R-:W4:Y:S04]  /*2150*/  LDG.E.U8 R17, desc[UR8][R4.64+-0xb3] ;  /* 0xffff4d0804117981 */ /* 0x000f28000c1e1100 */
[----:B----4-:R4:W-:Y:S04]  /*2160*/  STG.E.U8 desc[UR8][R2.64+-0xb3], R17 ;  /* 0xffff4d1102007986 */ /* 0x0109e8000c101108 */
[----:B------:R-:W5:Y:S04]  /*2170*/  LDG.E.U8 R19, desc[UR8][R4.64+-0xb2] ;  /* 0xffff4e0804137981 */ /* 0x000f68000c1e1100 */
[----:B-----5:R5:W-:Y:S04]  /*2180*/  STG.E.U8 desc[UR8][R2.64+-0xb2], R19 ;  /* 0xffff4e1302007986 */ /* 0x020be8000c101108 */
[----:B0-----:R-:W2:Y:S04]  /*2190*/  LDG.E.U8 R7, desc[UR8][R4.64+-0xb1] ;  /* 0xffff4f0804077981 */ /* 0x001ea8000c1e1100 */
[----:B--2---:R-:W-:Y:S04]  /*21a0*/  STG.E.U8 desc[UR8][R2.64+-0xb1], R7 ;  /* 0xffff4f0702007986 */ /* 0x004fe8000c101108 */
[----:B-1----:R-:W2:Y:S04]  /*21b0*/  LDG.E.U8 R9, desc[UR8][R4.64+-0xb0] ;  /* 0xffff500804097981 */ /* 0x002ea8000c1e1100 */
[----:B--2---:R-:W-:Y:S04]  /*21c0*/  STG.E.U8 desc[UR8][R2.64+-0xb0], R9 ;  /* 0xffff500902007986 */ /* 0x004fe8000c101108 */
[----:B------:R-:W2:Y:S04]  /*21d0*/  LDG.E.U8 R11, desc[UR8][R4.64+-0x7] ;  /* 0xfffff908040b7981 */ /* 0x000ea8000c1e1100 */
[----:B--2---:R0:W-:Y:S04]  /*21e0*/  STG.E.U8 desc[UR8][R2.64+-0x7], R11 ;  /* 0xfffff90b02007986 */ /* 0x0041e8000c101108 */
[----:B---3--:R-:W2:Y:S04]  /*21f0*/  LDG.E.U8 R15, desc[UR8][R4.64+-0x6] ;  /* 0xfffffa08040f7981 */ /* 0x008ea8000c1e1100 */
[----:B--2---:R1:W-:Y:S04]  /*2200*/  STG.E.U8 desc[UR8][R2.64+-0x6], R15 ;  /* 0xfffffa0f02007986 */ /* 0x0043e8000c101108 */
[----:B----4-:R-:W2:Y:S04]  /*2210*/  LDG.E.U8 R17, desc[UR8][R4.64+-0x5] ;  /* 0xfffffb0804117981 */ /* 0x010ea8000c1e1100 */
[----:B--2---:R2:W-:Y:S04]  /*2220*/  STG.E.U8 desc[UR8][R2.64+-0x5], R17 ;  /* 0xfffffb1102007986 */ /* 0x0045e8000c101108 */
[----:B-----5:R-:W3:Y:S04]  /*2230*/  LDG.E.U8 R19, desc[UR8][R4.64+-0x4] ;  /* 0xfffffc0804137981 */ /* 0x020ee8000c1e1100 */
[----:B---3--:R-:W-:Y:S04]  /*2240*/  STG.E.U8 desc[UR8][R2.64+-0x4], R19 ;  /* 0xfffffc1302007986 */ /* 0x008fe8000c101108 */
[----:B------:R-:W3:Y:S04]  /*2250*/  LDG.E.U8 R21, desc[UR8][R4.64+-0x3] ;  /* 0xfffffd0804157981 */ /* 0x000ee8000c1e1100 */
[----:B---3--:R-:W-:Y:S04]  /*2260*/  STG.E.U8 desc[UR8][R2.64+-0x3], R21 ;  /* 0xfffffd1502007986 */ /* 0x008fe8000c101108 */
[----:B------:R-:W3:Y:S04]  /*2270*/  LDG.E.U8 R25, desc[UR8][R4.64+-0x2] ;  /* 0xfffffe0804197981 */ /* 0x000ee8000c1e1100 */
[----:B---3--:R-:W-:Y:S04]  /*2280*/  STG.E.U8 desc[UR8][R2.64+-0x2], R25 ;  /* 0xfffffe1902007986 */ /* 0x008fe8000c101108 */
[----:B0-----:R-:W3:Y:S01]  /*2290*/  LDG.E.U8 R11, desc[UR8][R4.64+-0x1] ;  /* 0xffffff08040b7981 */ /* 0x001ee2000c1e1100 */
[----:B------:R-:W-:-:S05]  /*22a0*/  VIADD R0, R13, 0xffff9e60 ;  /* 0xffff9e600d007836 */ /* 0x000fca0000000000 */
[C---:B------:R-:W-:Y:S01]  /*22b0*/  IADD3 R6, P0, PT, R0.reuse, UR4, RZ ;  /* 0x0000000400067c10 */ /* 0x040fe2000ff1e0ff */
[----:B---3--:R0:W-:Y:S04]  /*22c0*/  STG.E.U8 desc[UR8][R2.64+-0x1], R11 ;  /* 0xffffff0b02007986 */ /* 0x0081e8000c101108 */
[----:B-1----:R-:W3:Y:S01]  /*22d0*/  LDG.E.U8 R15, desc[UR8][R4.64] ;  /* 0x00000008040f7981 */ /* 0x002ee2000c1e1100 */
[----:B------:R-:W-:Y:S01]  /*22e0*/  LEA.HI.X.SX32 R7, R0, UR5, 0x1, P0 ;  /* 0x0000000500077c11 */ /* 0x000fe200080f0eff */
[----:B------:R-:W-:-:S05]  /*22f0*/  VIADD R0, R23, 0x160 ;  /* 0x0000016017007836 */ /* 0x000fca0000000000 */
[C---:B------:R-:W-:Y:S01]  /*2300*/  IADD3 R8, P0, PT, R0.reuse, UR6, RZ ;  /* 0x0000000600087c10 */ /* 0x040fe2000ff1e0ff */
[----:B---3--:R1:W-:Y:S04]  /*2310*/  STG.E.U8 desc[UR8][R2.64], R15 ;  /* 0x0000000f02007986 */ /* 0x0083e8000c101108 */
[----:B--2---:R-:W2:Y:S01]  /*2320*/  LDG.E.U8 R17, desc[UR8][R6.64+-0xb7] ;  /* 0xffff490806117981 */ /* 0x004ea2000c1e1100 */
[----:B------:R-:W-:-:S05]  /*2330*/  LEA.HI.X.SX32 R9, R0, UR7, 0x1, P0 ;  /* 0x0000000700097c11 */ /* 0x000fca00080f0eff */
[----:B--2---:R2:W-:Y:S04]  /*2340*/  STG.E.U8 desc[UR8][R8.64+-0xb7], R17 ;  /* 0xffff491108007986 */ /* 0x0045e8000c101108 */
[----:B0-----:R-:W3:Y:S04]  /*2350*/  LDG.E.U8 R11, desc[UR8][R6.64+-0xb6] ;  /* 0xffff4a08060b7981 */ /* 0x001ee8000c1e1100 */
[----:B---3--:R0:W-:Y:S04]  /*2360*/  STG.E.U8 desc[UR8][R8.64+-0xb6], R11 ;  /* 0xffff4a0b08007986 */ /* 0x0081e8000c101108 */
[----:B------:R-:W3:Y:S04]  /*2370*/  LDG.E.U8 R5, desc[UR8][R6.64+-0xb5] ;  /* 0xffff4b0806057981 */ /* 0x000ee8000c1e1100 */
[----:B---3--:R3:W-:Y:S04]  /*2380*/  STG.E.U8 desc[UR8][R8.64+-0xb5], R5 ;  /* 0xffff4b0508007986 */ /* 0x0087e8000c101108 */
[----:B------:R-:W4:Y:S04]  /*2390*/  LDG.E.U8 R19, desc[UR8][R6.64+-0xb4] ;  /* 0xffff4c0806137981 */ /* 0x000f28000c1e1100 */
[----:B----4-:R4:W-:Y:S04]  /*23a0*/  STG.E.U8 desc[UR8][R8.64+-0xb4], R19 ;  /* 0xffff4c1308007986 */ /* 0x0109e8000c101108 */
[----:B-1----:R-:W5:Y:S04]  /*23b0*/  LDG.E.U8 R3, desc[UR8][R6.64+-0xb3] ;  /* 0xffff4d0806037981 */ /* 0x002f68000c1e1100 */
[----:B-----5:R1:W-:Y:S04]  /*23c0*/  STG.E.U8 desc[UR8][R8.64+-0xb3], R3 ;  /* 0xffff4d0308007986 */ /* 0x0203e8000c101108 */
[----:B------:R-:W5:Y:S04]  /*23d0*/  LDG.E.U8 R15, desc[UR8][R6.64+-0xb2] ;  /* 0xffff4e08060f7981 */ /* 0x000f68000c1e1100 */
[----:B-----5:R5:W-:Y:S04]  /*23e0*/  STG.E.U8 desc[UR8][R8.64+-0xb2], R15 ;  /* 0xffff4e0f08007986 */ /* 0x020be8000c101108 */
[----:B--2---:R-:W2:Y:S04]  /*23f0*/  LDG.E.U8 R17, desc[UR8][R6.64+-0xb1] ;  /* 0xffff4f0806117981 */ /* 0x004ea8000c1e1100 */
[----:B--2---:R2:W-:Y:S04]  /*2400*/  STG.E.U8 desc[UR8][R8.64+-0xb1], R17 ;  /* 0xffff4f1108007986 */ /* 0x0045e8000c101108 */
[----:B0-----:R-:W3:Y:S04]  /*2410*/  LDG.E.U8 R11, desc[UR8][R6.64+-0xb0] ;  /* 0xffff5008060b7981 */ /* 0x001ee8000c1e1100 */
[----:B---3--:R-:W-:Y:S04]  /*2420*/  STG.E.U8 desc[UR8][R8.64+-0xb0], R11 ;  /* 0xffff500b08007986 */ /* 0x008fe8000c101108 */
[----:B------:R-:W3:Y:S04]  /*2430*/  LDG.E.U8 R5, desc[UR8][R6.64+-0x7] ;  /* 0xfffff90806057981 */ /* 0x000ee8000c1e1100 */
[----:B---3--:R0:W-:Y:S04]  /*2440*/  STG.E.U8 desc[UR8][R8.64+-0x7], R5 ;  /* 0xfffff90508007986 */ /* 0x0081e8000c101108 */
[----:B----4-:R-:W3:Y:S04]  /*2450*/  LDG.E.U8 R19, desc[UR8][R6.64+-0x6] ;  /* 0xfffffa0806137981 */ /* 0x010ee8000c1e1100 */
[----:B---3--:R3:W-:Y:S04]  /*2460*/  STG.E.U8 desc[UR8][R8.64+-0x6], R19 ;  /* 0xfffffa1308007986 */ /* 0x0087e8000c101108 */
[----:B-1----:R-:W4:Y:S04]  /*2470*/  LDG.E.U8 R3, desc[UR8][R6.64+-0x5] ;  /* 0xfffffb0806037981 */ /* 0x002f28000c1e1100 */
[----:B----4-:R1:W-:Y:S04]  /*2480*/  STG.E.U8 desc[UR8][R8.64+-0x5], R3 ;  /* 0xfffffb0308007986 */ /* 0x0103e8000c101108 */
[----:B-----5:R-:W4:Y:S04]  /*2490*/  LDG.E.U8 R15, desc[UR8][R6.64+-0x4] ;  /* 0xfffffc08060f7981 */ /* 0x020f28000c1e1100 */
[----:B----4-:R4:W-:Y:S04]  /*24a0*/  STG.E.U8 desc[UR8][R8.64+-0x4], R15 ;  /* 0xfffffc0f08007986 */ /* 0x0109e8000c101108 */
[----:B--2---:R-:W2:Y:S04]  /*24b0*/  LDG.E.U8 R17, desc[UR8][R6.64+-0x3] ;  /* 0xfffffd0806117981 */ /* 0x004ea8000c1e1100 */
[----:B--2---:R-:W-:Y:S04]  /*24c0*/  STG.E.U8 desc[UR8][R8.64+-0x3], R17 ;  /* 0xfffffd1108007986 */ /* 0x004fe8000c101108 */
[----:B------:R-:W2:Y:S04]  /*24d0*/  LDG.E.U8 R21, desc[UR8][R6.64+-0x2] ;  /* 0xfffffe0806157981 */ /* 0x000ea8000c1e1100 */
[----:B--2---:R-:W-:Y:S04]  /*24e0*/  STG.E.U8 desc[UR8][R8.64+-0x2], R21 ;  /* 0xfffffe1508007986 */ /* 0x004fe8000c101108 */
[----:B0-----:R-:W2:Y:S01]  /*24f0*/  LDG.E.U8 R5, desc[UR8][R6.64+-0x1] ;  /* 0xffffff0806057981 */ /* 0x001ea2000c1e1100 */
[----:B------:R-:W-:-:S05]  /*2500*/  VIADD R0, R13, 0xffff9fc0 ;  /* 0xffff9fc00d007836 */ /* 0x000fca0000000000 */
[C---:B------:R-:W-:Y:S01]  /*2510*/  IADD3 R10, P0, PT, R0.reuse, UR4, RZ ;  /* 0x00000004000a7c10 */ /* 0x040fe2000ff1e0ff */
[----:B--2---:R0:W-:Y:S04]  /*2520*/  STG.E.U8 desc[UR8][R8.64+-0x1], R5 ;  /* 0xffffff0508007986 */ /* 0x0041e8000c101108 */
[----:B---3--:R-:W2:Y:S01]  /*2530*/  LDG.E.U8 R19, desc[UR8][R6.64] ;  /* 0x0000000806137981 */ /* 0x008ea2000c1e1100 */
[----:B------:R-:W-:Y:S01]  /*2540*/  LEA.HI.X.SX32 R11, R0, UR5, 0x1, P0 ;  /* 0x00000005000b7c11 */ /* 0x000fe200080f0eff */
[----:B------:R-:W-:-:S05]  /*2550*/  VIADD R0, R23, 0x2c0 ;  /* 0x000002c017007836 */ /* 0x000fca0000000000 */
[C---:B------:R-:W-:Y:S01]  /*2560*/  IADD3 R14, P0, PT, R0.reuse, UR6, RZ ;  /* 0x00000006000e7c10 */ /* 0x040fe2000ff1e0ff */
[----:B--2---:R2:W-:Y:S04]  /*2570*/  STG.E.U8 desc[UR8][R8.64], R19 ;  /* 0x0000001308007986 */ /* 0x0045e8000c101108 */
[----:B-1----:R-:W3:Y:S01]  /*2580*/  LDG.E.U8 R3, desc[UR8][R10.64+-0xb7] ;  /* 0xffff49080a037981 */ /* 0x002ee2000c1e1100 */
[----:B----4-:R-:W-:-:S05]  /*2590*/  LEA.HI.X.SX32 R15, R0, UR7, 0x1, P0 ;  /* 0x00000007000f7c11 */ /* 0x010fca00080f0eff */
[----:B---3--:R1:W-:Y:S04]  /*25a0*/  STG.E.U8 desc[UR8][R14.64+-0xb7], R3 ;  /* 0xffff49030e007986 */ /* 0x0083e8000c101108 */
[----:B0-----:R-:W3:Y:S04]  /*25b0*/  LDG.E.U8 R5, desc[UR8][R10.64+-0xb6] ;  /* 0xffff4a080a057981 */ /* 0x001ee8000c1e1100 */
[----:B---3--:R0:W-:Y:S04]  /*25c0*/  STG.E.U8 desc[UR8][R14.64+-0xb6], R5 ;  /* 0xffff4a050e007986 */ /* 0x0081e8000c101108 */
[----:B------:R-:W3:Y:S04]  /*25d0*/  LDG.E.U8 R7, desc[UR8][R10.64+-0xb5] ;  /* 0xffff4b080a077981 */ /* 0x000ee8000c1e1100 */
[----:B---3--:R3:W-:Y:S04]  /*25e0*/  STG.E.U8 desc[UR8][R14.64+-0xb5], R7 ;  /* 0xffff4b070e007986 */ /* 0x0087e8000c101108 */
[----:B------:R-:W4:Y:S04]  /*25f0*/  LDG.E.U8 R17, desc[UR8][R10.64+-0xb4] ;  /* 0xffff4c080a117981 */ /* 0x000f28000c1e1100 */
[----:B----4-:R4:W-:Y:S04]  /*2600*/  STG.E.U8 desc[UR8][R14.64+-0xb4], R17 ;  /* 0xffff4c110e007986 */ /* 0x0109e8000c101108 */
[----:B--2---:R-:W2:Y:S04]  /*2610*/  LDG.E.U8 R9, desc[UR8][R10.64+-0xb3] ;  /* 0xffff4d080a097981 */ /* 0x004ea8000c1e1100 */
[----:B--2---:R2:W-:Y:S04]  /*2620*/  STG.E.U8 desc[UR8][R14.64+-0xb3], R9 ;  /* 0xffff4d090e007986 */ /* 0x0045e8000c101108 */
[----:B------:R-:W5:Y:S04]  /*2630*/  LDG.E.U8 R19, desc[UR8][R10.64+-0xb2] ;  /* 0xffff4e080a137981 */ /* 0x000f68000c1e1100 */
[----:B-----5:R5:W-:Y:S04]  /*2640*/  STG.E.U8 desc[UR8][R14.64+-0xb2], R19 ;  /* 0xffff4e130e007986 */ /* 0x020be8000c101108 */
[----:B-1----:R-:W3:Y:S04]  /*2650*/  LDG.E.U8 R3, desc[UR8][R10.64+-0xb1] ;  /* 0xffff4f080a037981 */ /* 0x002ee8000c1e1100 */
[----:B---3--:R-:W-:Y:S04]  /*2660*/  STG.E.U8 desc[UR8][R14.64+-0xb1], R3 ;  /* 0xffff4f030e007986 */ /* 0x008fe8000c101108 */
[----:B0-----:R-:W3:Y:S04]  /*2670*/  LDG.E.U8 R5, desc[UR8][R10.64+-0xb0] ;  /* 0xffff50080a057981 */ /* 0x001ee8000c1e1100 */
[----:B---3--:R-:W-:Y:S04]  /*2680*/  STG.E.U8 desc[UR8][R14.64+-0xb0], R5 ;  /* 0xffff50050e007986 */ /* 0x008fe8000c101108 */
[----:B------:R-:W3:Y:S04]  /*2690*/  LDG.E.U8 R7, desc[UR8][R10.64+-0x7] ;  /* 0xfffff9080a077981 */ /* 0x000ee8000c1e1100 */
[----:B---3--:R-:W-:Y:S04]  /*26a0*/  STG.E.U8 desc[UR8][R14.64+-0x7], R7 ;  /* 0xfffff9070e007986 */ /* 0x008fe8000c101108 */
[----:B----4-:R-:W3:Y:S04]  /*26b0*/  LDG.E.U8 R17, desc[UR8][R10.64+-0x6] ;  /* 0xfffffa080a117981 */ /* 0x010ee8000c1e1100 */
[----:B---3--:R0:W-:Y:S04]  /*26c0*/  STG.E.U8 desc[UR8][R14.64+-0x6], R17 ;  /* 0xfffffa110e007986 */ /* 0x0081e8000c101108 */
[----:B--2---:R-:W2:Y:S04]  /*26d0*/  LDG.E.U8 R9, desc[UR8][R10.64+-0x5] ;  /* 0xfffffb080a097981 */ /* 0x004ea8000c1e1100 */
[----:B--2---:R1:W-:Y:S04]  /*26e0*/  STG.E.U8 desc[UR8][R14.64+-0x5], R9 ;  /* 0xfffffb090e007986 */ /* 0x0043e8000c101108 */
[----:B-----5:R-:W2:Y:S04]  /*26f0*/  LDG.E.U8 R19, desc[UR8][R10.64+-0x4] ;  /* 0xfffffc080a137981 */ /* 0x020ea8000c1e1100 */
[----:B--2---:R-:W-:Y:S04]  /*2700*/  STG.E.U8 desc[UR8][R14.64+-0x4], R19 ;  /* 0xfffffc130e007986 */ /* 0x004fe8000c101108 */
[----:B------:R-:W2:Y:S04]  /*2710*/  LDG.E.U8 R21, desc[UR8][R10.64+-0x3] ;  /* 0xfffffd080a157981 */ /* 0x000ea8000c1e1100 */
[----:B--2---:R-:W-:Y:S04]  /*2720*/  STG.E.U8 desc[UR8][R14.64+-0x3], R21 ;  /* 0xfffffd150e007986 */ /* 0x004fe8000c101108 */
[----:B------:R-:W2:Y:S04]  /*2730*/  LDG.E.U8 R25, desc[UR8][R10.64+-0x2] ;  /* 0xfffffe080a197981 */ /* 0x000ea8000c1e1100 */
[----:B--2---:R-:W-:Y:S04]  /*2740*/  STG.E.U8 desc[UR8][R14.64+-0x2], R25 ;  /* 0xfffffe190e007986 */ /* 0x004fe8000c101108 */
[----:B------:R-:W2:Y:S01]  /*2750*/  LDG.E.U8 R27, desc[UR8][R10.64+-0x1] ;  /* 0xffffff080a1b7981 */ /* 0x000ea2000c1e1100 */
[----:B------:R-:W-:-:S05]  /*2760*/  VIADD R13, R13, 0xffffa120 ;  /* 0xffffa1200d0d7836 */ /* 0x000fca0000000000 */
[C---:B------:R-:W-:Y:S01]  /*2770*/  IADD3 R2, P0, PT, R13.reuse, UR4, RZ ;  /* 0x000000040d027c10 */ /* 0x040fe2000ff1e0ff */
[----:B--2---:R-:W-:Y:S04]  /*2780*/  STG.E.U8 desc[UR8][R14.64+-0x1], R27 ;  /* 0xffffff1b0e007986 */ /* 0x004fe8000c101108 */
[----:B0-----:R-:W2:Y:S01]  /*2790*/  LDG.E.U8 R17, desc[UR8][R10.64] ;  /* 0x000000080a117981 */ /* 0x001ea2000c1e1100 */
[----:B------:R-:W-:Y:S01]  /*27a0*/  LEA.HI.X.SX32 R3, R13, UR5, 0x1, P0 ;  /* 0x000000050d037c11 */ /* 0x000fe200080f0eff */
[----:B------:R-:W-:-:S05]  /*27b0*/  VIADD R23, R23, 0x420 ;  /* 0x0000042017177836 */ /* 0x000fca0000000000 */
[C---:B------:R-:W-:Y:S01]  /*27c0*/  IADD3 R4, P0, PT, R23.reuse, UR6, RZ ;  /* 0x0000000617047c10 */ /* 0x040fe2000ff1e0ff */
[----:B--2---:R0:W-:Y:S04]  /*27d0*/  STG.E.U8 desc[UR8][R14.64], R17 ;  /* 0x000000110e007986 */ /* 0x0041e8000c101108 */
[----:B------:R-:W2:Y:S01]  /*27e0*/  LDG.E.U8 R7, desc[UR8][R2.64+-0xb7] ;  /* 0xffff490802077981 */ /* 0x000ea2000c1e1100 */
[----:B------:R-:W-:-:S05]  /*27f0*/  LEA.HI.X.SX32 R5, R23, UR7, 0x1, P0 ;  /* 0x0000000717057c11 */ /* 0x000fca00080f0eff */
[----:B--2---:R2:W-:Y:S04]  /*2800*/  STG.E.U8 desc[UR8][R4.64+-0xb7], R7 ;  /* 0xffff490704007986 */ /* 0x0045e8000c101108 */
[----:B-1----:R-:W3:Y:S04]  /*2810*/  LDG.E.U8 R9, desc[UR8][R2.64+-0xb6] ;  /* 0xffff4a0802097981 */ /* 0x002ee8000c1e1100 */
[----:B---3--:R1:W-:Y:S04]  /*2820*/  STG.E.U8 desc[UR8][R4.64+-0xb6], R9 ;  /* 0xffff4a0904007986 */ /* 0x0083e8000c101108 */
[----:B------:R-:W3:Y:S04]  /*2830*/  LDG.E.U8 R11, desc[UR8][R2.64+-0xb5] ;  /* 0xffff4b08020b7981 */ /* 0x000ee8000c1e1100 */
[----:B---3--:R3:W-:Y:S04]  /*2840*/  STG.E.U8 desc[UR8][R4.64+-0xb5], R11 ;  /* 0xffff4b0b04007986 */ /* 0x0087e8000c101108 */
[----:B------:R-:W4:Y:S04]  /*2850*/  LDG.E.U8 R13, desc[UR8][R2.64+-0xb4] ;  /* 0xffff4c08020d7981 */ /* 0x000f28000c1e1100 */
[----:B----4-:R4:W-:Y:S04]  /*2860*/  STG.E.U8 desc[UR8][R4.64+-0xb4], R13 ;  /* 0xffff4c0d04007986 */ /* 0x0109e8000c101108 */
[----:B0-----:R-:W5:Y:S04]  /*2870*/  LDG.E.U8 R15, desc[UR8][R2.64+-0xb3] ;  /* 0xffff4d08020f7981 */ /* 0x001f68000c1e1100 */
[----:B-----5:R0:W-:Y:S04]  /*2880*/  STG.E.U8 desc[UR8][R4.64+-0xb3], R15 ;  /* 0xffff4d0f04007986 */ /* 0x0201e8000c101108 */
[----:B------:R-:W5:Y:S04]  /*2890*/  LDG.E.U8 R17, desc[UR8][R2.64+-0xb2] ;  /* 0xffff4e0802117981 */ /* 0x000f68000c1e1100 */
[----:B-----5:R5:W-:Y:S04]  /*28a0*/  STG.E.U8 desc[UR8][R4.64+-0xb2], R17 ;  /* 0xffff4e1104007986 */ /* 0x020be8000c101108 */
[----:B--2---:R-:W2:Y:S04]  /*28b0*/  LDG.E.U8 R7, desc[UR8][R2.64+-0xb1] ;  /* 0xffff4f0802077981 */ /* 0x004ea8000c1e1100 */
[----:B--2---:R2:W-:Y:S04]  /*28c0*/  STG.E.U8 desc[UR8][R4.64+-0xb1], R7 ;  /* 0xffff4f0704007986 */ /* 0x0045e8000c101108 */
[----:B-1----:R-:W3:Y:S04]  /*28d0*/  LDG.E.U8 R9, desc[UR8][R2.64+-0xb0] ;  /* 0xffff500802097981 */ /* 0x002ee8000c1e1100 */
[----:B---3--:R1:W-:Y:S04]  /*28e0*/  STG.E.U8 desc[UR8][R4.64+-0xb0], R9 ;  /* 0xffff500904007986 */ /* 0x0083e8000c101108 */
[----:B------:R-:W3:Y:S04]  /*28f0*/  LDG.E.U8 R11, desc[UR8][R2.64+-0x7] ;  /* 0xfffff908020b7981 */ /* 0x000ee8000c1e1100 */
[----:B---3--:R3:W-:Y:S04]  /*2900*/  STG.E.U8 desc[UR8][R4.64+-0x7], R11 ;  /* 0xfffff90b04007986 */ /* 0x0087e8000c101108 */
[----:B----4-:R-:W4:Y:S04]  /*2910*/  LDG.E.U8 R13, desc[UR8][R2.64+-0x6] ;  /* 0xfffffa08020d7981 */ /* 0x010f28000c1e1100 */
[----:B----4-:R4:W-:Y:S04]  /*2920*/  STG.E.U8 desc[UR8][R4.64+-0x6], R13 ;  /* 0xfffffa0d04007986 */ /* 0x0109e8000c101108 */
[----:B0-----:R-:W5:Y:S04]  /*2930*/  LDG.E.U8 R15, desc[UR8][R2.64+-0x5] ;  /* 0xfffffb08020f7981 */ /* 0x001f68000c1e1100 */
[----:B-----5:R-:W-:Y:S04]  /*2940*/  STG.E.U8 desc[UR8][R4.64+-0x5], R15 ;  /* 0xfffffb0f04007986 */ /* 0x020fe8000c101108 */
[----:B------:R-:W5:Y:S04]  /*2950*/  LDG.E.U8 R17, desc[UR8][R2.64+-0x4] ;  /* 0xfffffc0802117981 */ /* 0x000f68000c1e1100 */
[----:B-----5:R-:W-:Y:S04]  /*2960*/  STG.E.U8 desc[UR8][R4.64+-0x4], R17 ;  /* 0xfffffc1104007986 */ /* 0x020fe8000c101108 */
[----:B--2---:R-:W2:Y:S04]  /*2970*/  LDG.E.U8 R7, desc[UR8][R2.64+-0x3] ;  /* 0xfffffd0802077981 */ /* 0x004ea8000c1e1100 */
[----:B--2---:R-:W-:Y:S04]  /*2980*/  STG.E.U8 desc[UR8][R4.64+-0x3], R7 ;  /* 0xfffffd0704007986 */ /* 0x004fe8000c101108 */
[----:B-1----:R-:W2:Y:S04]  /*2990*/  LDG.E.U8 R9, desc[UR8][R2.64+-0x2] ;  /* 0xfffffe0802097981 */ /* 0x002ea8000c1e1100 */
[----:B--2---:R-:W-:Y:S04]  /*29a0*/  STG.E.U8 desc[UR8][R4.64+-0x2], R9 ;  /* 0xfffffe0904007986 */ /* 0x004fe8000c101108 */
[----:B---3--:R-:W2:Y:S04]  /*29b0*/  LDG.E.U8 R11, desc[UR8][R2.64+-0x1] ;  /* 0xffffff08020b7981 */ /* 0x008ea8000c1e1100 */
[----:B--2---:R-:W-:Y:S04]  /*29c0*/  STG.E.U8 desc[UR8][R4.64+-0x1], R11 ;  /* 0xffffff0b04007986 */ /* 0x004fe8000c101108 */
[----:B----4-:R-:W2:Y:S04]  /*29d0*/  LDG.E.U8 R13, desc[UR8][R2.64] ;  /* 0x00000008020d7981 */ /* 0x010ea8000c1e1100 */
[----:B--2---:R-:W-:Y:S01]  /*29e0*/  STG.E.U8 desc[UR8][R4.64], R13 ;  /* 0x0000000d04007986 */ /* 0x004fe2000c101108 */
[----:B------:R-:W-:Y:S05]  /*29f0*/  EXIT ;  /* 0x000000000000794d */ /* 0x000fea0003800000 */
.L_x_20:
[----:B------:R-:W-:-:S00]  /*2a00*/  BRA `(.L_x_20) ;  /* 0xfffffffc00fc7947 */ /* 0x000fc0000383ffff */
[----:B------:R-:W-:-:S00]  /*2a10*/  NOP ;  /* 0x0000000000007918 */ /* 0x000fc00000000000 */
        /* <DEDUP_REMOVED lines=14> */
.L_x_50:


//--------------------- .text._Z14process_iblockPhS_S_S_i --------------------------
	.section	.text._Z14process_iblockPhS_S_S_i,"ax",@progbits
	.align	128
        .global         _Z14process_iblockPhS_S_S_i
        .type           _Z14process_iblockPhS_S_S_i,@function
        .size           _Z14process_iblockPhS_S_S_i,(.L_x_51 - _Z14process_iblockPhS_S_S_i)
        .other          _Z14process_iblockPhS_S_S_i,@"STO_CUDA_ENTRY STV_DEFAULT"
_Z14process_iblockPhS_S_S_i:
.text._Z14process_iblockPhS_S_S_i:
[----:B------:R-:W-:Y:S01]  /*0000*/  LDC R1, c[0x0][0x37c] ;  /* 0x0000df00ff017b82 */ /* 0x000fe20000000800 */
[----:B------:R-:W0:Y:S07]  /*0010*/  S2R R3, SR_TID.Y ;  /* 0x0000000000037919 */ /* 0x000e2e0000002200 */
[----:B------:R-:W0:Y:S01]  /*0020*/  S2UR UR4, SR_CTAID.Y ;  /* 0x00000000000479c3 */ /* 0x000e220000002600 */
[----:B------:R-:W1:Y:S01]  /*0030*/  LDCU.64 UR6, c[0x0][0x388] ;  /* 0x00007100ff0677ac */ /* 0x000e620008000a00 */
[----:B------:R-:W-:Y:S01]  /*0040*/  IMAD.MOV.U32 R58, RZ, RZ, 0x7f ;  /* 0x0000007fff3a7424 */ /* 0x000fe200078e00ff */
[----:B------:R-:W2:Y:S01]  /*0050*/  S2R R5, SR_TID.X ;  /* 0x0000000000057919 */ /* 0x000ea20000002100 */
[----:B------:R-:W-:Y:S01]  /*0060*/  IMAD.MOV.U32 R66, RZ, RZ, 0x7f ;  /* 0x0000007fff427424 */ /* 0x000fe200078e00ff */
[----:B------:R-:W3:Y:S01]  /*0070*/  LDCU.64 UR8, c[0x0][0x380] ;  /* 0x00007000ff0877ac */ /* 0x000ee20008000a00 */
[----:B------:R-:W-:-:S02]  /*0080*/  IMAD.MOV.U32 R59, RZ, RZ, 0x7f ;  /* 0x0000007fff3b7424 */ /* 0x000fc400078e00ff */
[----:B------:R-:W0:Y:S08]  /*0090*/  LDC R0, c[0x0][0x364] ;  /* 0x0000d900ff007b82 */ /* 0x000e300000000800 */
[----:B------:R-:W2:Y:S08]  /*00a0*/  S2UR UR5, SR_CTAID.X ;  /* 0x00000000000579c3 */ /* 0x000eb00000002500 */
[----:B------:R-:W2:Y:S08]  /*00b0*/  LDC R2, c[0x0][0x360] ;  /* 0x0000d800ff027b82 */ /* 0x000eb00000000800 */
[----:B------:R-:W4:Y:S01]  /*00c0*/  LDC R7, c[0x0][0x3a0] ;  /* 0x0000e800ff077b82 */ /* 0x000f220000000800 */
[----:B0-----:R-:W-:-:S05]  /*00d0*/  IMAD R0, R0, UR4, R3 ;  /* 0x0000000400007c24 */ /* 0x001fca000f8e0203 */
[----:B------:R-:W-:Y:S01]  /*00e0*/  ISETP.NE.AND P1, PT, R0, RZ, PT ;  /* 0x000000ff0000720c */ /* 0x000fe20003f25270 */
[----:B--2---:R-:W-:Y:S01]  /*00f0*/  IMAD R2, R2, UR5, R5 ;  /* 0x0000000502027c24 */ /* 0x004fe2000f8e0205 */
[----:B------:R-:W0:Y:S04]  /*0100*/  LDCU.64 UR4, c[0x0][0x358] ;  /* 0x00006b00ff0477ac */ /* 0x000e280008000a00 */
[----:B------:R-:W-:Y:S01]  /*0110*/  ISETP.NE.AND P0, PT, R2, RZ, PT ;  /* 0x000000ff0200720c */ /* 0x000fe20003f05270 */
[----:B----4-:R-:W-:-:S04]  /*0120*/  IMAD R3, R7, 0x12, R0 ;  /* 0x0000001207037824 */ /* 0x010fc800078e0200 */
[----:B------:R-:W-:-:S04]  /*0130*/  IMAD R3, R3, 0xb0, R2 ;  /* 0x000000b003037824 */ /* 0x000fc800078e0202 */
[----:B------:R-:W-:-:S04]  /*0140*/  IMAD.SHL.U32 R74, R3, 0x8, RZ ;  /* 0x00000008034a7824 */ /* 0x000fc800078e00ff */
[----:B------:R-:W-:Y:S01]  /*0150*/  VIADD R3, R74, 0xfffffff7 ;  /* 0xfffffff74a037836 */ /* 0x000fe20000000000 */
[----:B------:R-:W-:-:S04]  /*0160*/  SHF.R.S32.HI R57, RZ, 0x1f, R74 ;  /* 0x0000001fff397819 */ /* 0x000fc8000001144a */
[----:B-1----:R-:W-:-:S04]  /*0170*/  IADD3 R10, P2, PT, R3, UR6, RZ ;  /* 0x00000006030a7c10 */ /* 0x002fc8000ff5e0ff */
[----:B------:R-:W-:Y:S02]  /*0180*/  LEA.HI.X.SX32 R11, R3, UR7, 0x1, P2 ;  /* 0x00000007030b7c11 */ /* 0x000fe400090f0eff */
[----:B---3--:R-:W-:-:S03]  /*0190*/  IADD3 R52, P2, PT, R74, UR8, RZ ;  /* 0x000000084a347c10 */ /* 0x008fc6000ff5e0ff */
[----:B0-----:R-:W2:Y:S01]  /*01a0*/  @P1 LDG.E.U8 R58, desc[UR4][R10.64+-0xaf] ;  /* 0xffff51040a3a1981 */ /* 0x001ea2000c1e1100 */
[----:B------:R-:W-:-:S03]  /*01b0*/  IADD3.X R53, PT, PT, R57, UR9, RZ, P2, !PT ;  /* 0x0000000939357c10 */ /* 0x000fc600097fe4ff */
[----:B------:R-:W3:Y:S04]  /*01c0*/  @P0 LDG.E.U8 R66, desc[UR4][R10.64] ;  /* 0x000000040a420981 */ /* 0x000ee8000c1e1100 */
[----:B------:R-:W4:Y:S04]  /*01d0*/  LDG.E.U8 R8, desc[UR4][R52.64] ;  /* 0x0000000434087981 */ /* 0x000f28000c1e1100 */
[----:B------:R-:W5:Y:S04]  /*01e0*/  @P1 LDG.E.U8 R59, desc[UR4][R10.64+-0xae] ;  /* 0xffff52040a3b1981 */ /* 0x000f68000c1e1100 */
[----:B------:R-:W5:Y:S01]  /*01f0*/  LDG.E.U8 R4, desc[UR4][R52.64+0x1] ;  /* 0x0000010434047981 */ /* 0x000f62000c1e1100 */
[----:B------:R-:W-:-:S03]  /*0200*/  IMAD.MOV.U32 R60, RZ, RZ, 0x7f ;  /* 0x0000007fff3c7424 */ /* 0x000fc600078e00ff */
[----:B------:R-:W5:Y:S04]  /*0210*/  LDG.E.U8 R6, desc[UR4][R52.64+0x2] ;  /* 0x0000020434067981 */ /* 0x000f68000c1e1100 */
[----:B------:R-:W5:Y:S01]  /*0220*/  @P1 LDG.E.U8 R60, desc[UR4][R10.64+-0xad] ;  /* 0xffff53040a3c1981 */ /* 0x000f62000c1e1100 */
        /* <DEDUP_REMOVED lines=17> */
[----:B------:R-:W5:Y:S04]  /*0340*/  @P0 LDG.E.U8 R67, desc[UR4][R10.64+0xb0] ;  /* 0x0000b0040a430981 */ /* 0x000f68000c1e1100 */
[----:B------:R-:W5:Y:S04]  /*0350*/  LDG.E.U8 R24, desc[UR4][R52.64+0xb1] ;  /* 0x0000b10434187981 */ /* 0x000f68000c1e1100 */
[----:B------:R-:W5:Y:S04]  /*0360*/  LDG.E.U8 R26, desc[UR4][R52.64+0xb2] ;  /* 0x0000b204341a7981 */ /* 0x000f68000c1e1100 */
[----:B------:R-:W5:Y:S04]  /*0370*/  LDG.E.U8 R18, desc[UR4][R52.64+0xb3] ;  /* 0x0000b30434127981 */ /* 0x000f68000c1e1100 */
[----:B------:R-:W5:Y:S04]  /*0380*/  LDG.E.U8 R22, desc[UR4][R52.64+0xb4] ;  /* 0x0000b40434167981 */ /* 0x000f68000c1e1100 */
[----:B------:R-:W5:Y:S01]  /*0390*/  LDG.E.U8 R32, desc[UR4][R52.64+0xb5] ;  /* 0x0000b50434207981 */ /* 0x000f62000c1e1100 */
[----:B------:R-:W-:-:S02]  /*03a0*/  IMAD.MOV.U32 R68, RZ, RZ, 0x7f ;  /* 0x0000007fff447424 */ /* 0x000fc400078e00ff */
[----:B------:R-:W-:Y:S01]  /*03b0*/  IMAD.MOV.U32 R69, RZ, RZ, 0x7f ;  /* 0x0000007fff457424 */ /* 0x000fe200078e00ff */
[----:B------:R-:W5:Y:S01]  /*03c0*/  LDG.E.U8 R16, desc[UR4][R52.64+0xb6] ;  /* 0x0000b60434107981 */ /* 0x000f62000c1e1100 */
[----:B------:R-:W-:Y:S02]  /*03d0*/  IMAD.MOV.U32 R70, RZ, RZ, 0x7f ;  /* 0x0000007fff467424 */ /* 0x000fe400078e00ff */
[----:B------:R-:W-:Y:S01]  /*03e0*/  IMAD.MOV.U32 R71, RZ, RZ, 0x7f ;  /* 0x0000007fff477424 */ /* 0x000fe200078e00ff */
[----:B------:R-:W5:Y:S01]  /*03f0*/  @P0 LDG.E.U8 R68, desc[UR4][R10.64+0x160] ;  /* 0x000160040a440981 */ /* 0x000f62000c1e1100 */
[----:B------:R-:W-:Y:S02]  /*0400*/  IMAD.MOV.U32 R72, RZ, RZ, 0x7f ;  /* 0x0000007fff487424 */ /* 0x000fe400078e00ff */
[----:B------:R-:W-:Y:S01]  /*0410*/  IMAD.MOV.U32 R73, RZ, RZ, 0x7f ;  /* 0x0000007fff497424 */ /* 0x000fe200078e00ff */
[----:B------:R-:W5:Y:S04]  /*0420*/  @P0 LDG.E.U8 R69, desc[UR4][R10.64+0x210] ;  /* 0x000210040a450981 */ /* 0x000f68000c1e1100 */
[----:B------:R-:W5:Y:S04]  /*0430*/  @P0 LDG.E.U8 R70, desc[UR4][R10.64+0x2c0] ;  /* 0x0002c0040a460981 */ /* 0x000f68000c1e1100 */
[----:B------:R-:W5:Y:S04]  /*0440*/  @P0 LDG.E.U8 R71, desc[UR4][R10.64+0x370] ;  /* 0x000370040a470981 */ /* 0x000f68000c1e1100 */
[----:B------:R-:W5:Y:S04]  /*0450*/  @P0 LDG.E.U8 R72, desc[UR4][R10.64+0x420] ;  /* 0x000420040a480981 */ /* 0x000f68000c1e1100 */
[----:B------:R0:W5:Y:S04]  /*0460*/  @P0 LDG.E.U8 R73, desc[UR4][R10.64+0x4d0] ;  /* 0x0004d0040a490981 */ /* 0x000168000c1e1100 */
[----:B------:R-:W5:Y:S04]  /*0470*/  LDG.E.U8 R12, desc[UR4][R52.64+0xb7] ;  /* 0x0000b704340c7981 */ /* 0x000f68000c1e1100 */
[----:B------:R-:W5:Y:S01]  /*0480*/  LDG.E.U8 R48, desc[UR4][R52.64+0x377] ;  /* 0x0003770434307981 */ /* 0x000f62000c1e1100 */
[----:B--2---:R-:W-:-:S02]  /*0490*/  LOP3.LUT R34, R58, 0xff, RZ, 0xc0, !PT ;  /* 0x000000ff3a227812 */ /* 0x004fc400078ec0ff */
[----:B---3--:R-:W-:Y:S02]  /*04a0*/  LOP3.LUT R40, R66, 0xff, RZ, 0xc0, !PT ;  /* 0x000000ff42287812 */ /* 0x008fe400078ec0ff */
[CC--:B----4-:R-:W-:Y:S02]  /*04b0*/  VIMNMX.U16x2 R3, PT, PT, R8.reuse, R34.reuse, !PT ;  /* 0x0000002208037248 */ /* 0x0d0fe40007fe0200 */
[C---:B------:R-:W-:Y:S02]  /*04c0*/  VIMNMX.U16x2 R7, PT, PT, R8.reuse, R34, PT ;  /* 0x0000002208077248 */ /* 0x040fe40003fe0200 */
[----:B-----5:R-:W-:Y:S02]  /*04d0*/  LOP3.LUT R28, R59, 0xff, RZ, 0xc0, !PT ;  /* 0x000000ff3b1c7812 */ /* 0x020fe400078ec0ff */
[----:B------:R-:W-:Y:S02]  /*04e0*/  VIMNMX.U16x2 R5, PT, PT, R8, R40, PT ;  /* 0x0000002808057248 */ /* 0x000fe40003fe0200 */
[----:B------:R-:W-:-:S02]  /*04f0*/  PRMT R9, R3, 0x7610, R9 ;  /* 0x0000761003097816 */ /* 0x000fc40000000009 */
[----:B------:R-:W-:Y:S01]  /*0500*/  VIMNMX.U16x2 R3, PT, PT, R4, R28, PT ;  /* 0x0000001c04037248 */ /* 0x000fe20003fe0200 */
[----:B------:R-:W-:Y:S02]  /*0510*/  IMAD.MOV R7, RZ, RZ, -R7 ;  /* 0x000000ffff077224 */ /* 0x000fe400078e0a07 */
[--C-:B0-----:R-:W-:Y:S01]  /*0520*/  IMAD.MOV R11, RZ, RZ, -R5.reuse ;  /* 0x000000ffff0b7224 */ /* 0x101fe200078e0a05 */
[----:B------:R-:W-:Y:S02]  /*0530*/  PRMT R5, R3, 0x7610, R5 ;  /* 0x0000761003057816 */ /* 0x000fe40000000005 */
[----:B------:R-:W-:Y:S02]  /*0540*/  PRMT R10, R7, 0x7710, RZ ;  /* 0x00007710070a7816 */ /* 0x000fe400000000ff */
[----:B------:R-:W-:Y:S01]  /*0550*/  VIMNMX.U16x2 R8, PT, PT, R8, R40, !PT ;  /* 0x0000002808087248 */ /* 0x000fe20007fe0200 */
[----:B------:R-:W-:Y:S01]  /*0560*/  IMAD.MOV R5, RZ, RZ, -R5 ;  /* 0x000000ffff057224 */ /* 0x000fe200078e0a05 */
[----:B------:R-:W-:-:S02]  /*0570*/  PRMT R7, R11, 0x7710, RZ ;  /* 0x000077100b077816 */ /* 0x000fc400000000ff */
[----:B------:R-:W-:Y:S01]  /*0580*/  VIMNMX.U16x2 R3, PT, PT, R4, R28, !PT ;  /* 0x0000001c04037248 */ /* 0x000fe20007fe0200 */
[----:B------:R-:W-:Y:S01]  /*0590*/  IMAD.IADD R9, R9, 0x1, R10 ;  /* 0x0000000109097824 */ /* 0x000fe200078e020a */
[----:B------:R-:W-:Y:S01]  /*05a0*/  LOP3.LUT R30, R60, 0xff, RZ, 0xc0, !PT ;  /* 0x000000ff3c1e7812 */ /* 0x000fe200078ec0ff */
[----:B------:R-:W-:Y:S01]  /*05b0*/  IMAD.IADD R10, R8, 0x1, R7 ;  /* 0x00000001080a7824 */ /* 0x000fe200078e0207 */
[----:B------:R-:W-:Y:S02]  /*05c0*/  PRMT R11, R3, 0x7610, R11 ;  /* 0x00007610030b7816 */ /* 0x000fe4000000000b */
[----:B------:R-:W-:Y:S02]  /*05d0*/  PRMT R8, R5, 0x7710, RZ ;  /* 0x0000771005087816 */ /* 0x000fe400000000ff */
[----:B------:R-:W-:Y:S02]  /*05e0*/  VIMNMX.U16x2 R5, PT, PT, R6, R30, PT ;  /* 0x0000001e06057248 */ /* 0x000fe40003fe0200 */
[-C--:B------:R-:W-:Y:S01]  /*05f0*/  VIMNMX.U16x2 R3, PT, PT, R4, R40.reuse, PT ;  /* 0x0000002804037248 */ /* 0x080fe20003fe0200 */
[----:B------:R-:W-:Y:S01]  /*0600*/  IMAD.IADD R11, R11, 0x1, R8 ;  /* 0x000000010b0b7824 */ /* 0x000fe200078e0208 */
[C---:B------:R-:W-:Y:S01]  /*0610*/  VIMNMX.U16x2 R8, PT, PT, R6.reuse, R40, PT ;  /* 0x0000002806087248 */ /* 0x040fe20003fe0200 */
[----:B------:R-:W-:Y:S01]  /*0620*/  IMAD.MOV R5, RZ, RZ, -R5 ;  /* 0x000000ffff057224 */ /* 0x000fe200078e0a05 */
[----:B------:R-:W-:Y:S01]  /*0630*/  VIMNMX.U16x2 R7, PT, PT, R6, R30, !PT ;  /* 0x0000001e06077248 */ /* 0x000fe20007fe0200 */
[----:B------:R-:W-:-:S02]  /*0640*/  IMAD.MOV R3, RZ, RZ, -R3 ;  /* 0x000000ffff037224 */ /* 0x000fc400078e0a03 */
[----:B------:R-:W-:Y:S01]  /*0650*/  IMAD.MOV R13, RZ, RZ, -R8 ;  /* 0x000000ffff0d7224 */ /* 0x000fe200078e0a08 */
[----:B------:R-:W-:Y:S02]  /*0660*/  PRMT R8, R5, 0x7710, RZ ;  /* 0x0000771005087816 */ /* 0x000fe400000000ff */
[-C--:B------:R-:W-:Y:S02]  /*0670*/  VIMNMX.U16x2 R4, PT, PT, R4, R40.reuse, !PT ;  /* 0x0000002804047248 */ /* 0x080fe40007fe0200 */
[----:B------:R-:W-:Y:S01]  /*0680*/  VIMNMX.U16x2 R6, PT, PT, R6, R40, !PT ;  /* 0x0000002806067248 */ /* 0x000fe20007fe0200 */
[----:B------:R-:W-:Y:S01]  /*0690*/  IMAD.IADD R7, R7, 0x1, R8 ;  /* 0x0000000107077824 */ /* 0x000fe200078e0208 */
[----:B------:R-:W-:Y:S02]  /*06a0*/  PRMT R3, R3, 0x7710, RZ ;  /* 0x0000771003037816 */ /* 0x000fe400000000ff */
[----:B------:R-:W-:Y:S02]  /*06b0*/  PRMT R13, R13, 0x7710, RZ ;  /* 0x000077100d0d7816 */ /* 0x000fe400000000ff */
[----:B------:R-:W-:Y:S01]  /*06c0*/  LOP3.LUT R20, R61, 0xff, RZ, 0xc0, !PT ;  /* 0x000000ff3d147812 */ /* 0x000fe200078ec0ff */
[----:B------:R-:W-:Y:S01]  /*06d0*/  IMAD.IADD R4, R4, 0x1, R3 ;  /* 0x0000000104047824 */ /* 0x000fe200078e0203 */
[----:B------:R-:W-:Y:S01]  /*06e0*/  LOP3.LUT R5, R9, 0xffff, RZ, 0xc0, !PT ;  /* 0x0000ffff09057812 */ /* 0x000fe200078ec0ff */
[----:B------:R-:W-:Y:S01]  /*06f0*/  IMAD.IADD R13, R6, 0x1, R13 ;  /* 0x00000001060d7824 */ /* 0x000fe200078e020d */
[----:B------:R-:W-:Y:S01]  /*0700*/  LOP3.LUT R8, R11, 0xffff, RZ, 0xc0, !PT ;  /* 0x0000ffff0b087812 */ /* 0x000fe200078ec0ff */
[----:B------:R-:W2:Y:S01]  /*0710*/  LDG.E.U8 R6, desc[UR4][R52.64+0x160] ;  /* 0x0001600434067981 */ /* 0x000ea2000c1e1100 */
[----:B------:R-:W-:-:S02]  /*0720*/  LOP3.LUT R7, R7, 0xffff, RZ, 0xc0, !PT ;  /* 0x0000ffff07077812 */ /* 0x000fc400078ec0ff */
[----:B------:R-:W-:Y:S02]  /*0730*/  VIMNMX.U16x2 R3, PT, PT, R0, R20, PT ;  /* 0x0000001400037248 */ /* 0x000fe40003fe0200 */
[----:B------:R-:W-:Y:S02]  /*0740*/  LOP3.LUT R9, R10, 0xffff, RZ, 0xc0, !PT ;  /* 0x0000ffff0a097812 */ /* 0x000fe400078ec0ff */
[----:B------:R-:W-:Y:S02]  /*0750*/  LOP3.LUT R10, R4, 0xffff, RZ, 0xc0, !PT ;  /* 0x0000ffff040a7812 */ /* 0x000fe400078ec0ff */
[----:B------:R-:W-:Y:S02]  /*0760*/  IADD3 R5, PT, PT, R7, R8, R5 ;  /* 0x0000000807057210 */ /* 0x000fe40007ffe005 */
[----:B------:R-:W-:Y:S02]  /*0770*/  LOP3.LUT R13, R13, 0xffff, RZ, 0xc0, !PT ;  /* 0x0000ffff0d0d7812 */ /* 0x000fe400078ec0ff */
[----:B------:R-:W-:-:S02]  /*0780*/  PRMT R7, R3, 0x7610, R7 ;  /* 0x0000761003077816 */ /* 0x000fc40000000007 */
[C---:B------:R-:W-:Y:S02]  /*0790*/  VIMNMX.U16x2 R4, PT, PT, R0.reuse, R20, !PT ;  /* 0x0000001400047248 */ /* 0x040fe40007fe0200 */
[----:B------:R-:W-:Y:S02]  /*07a0*/  VIMNMX.U16x2 R3, PT, PT, R0, R40, PT ;  /* 0x0000002800037248 */ /* 0x000fe40003fe0200 */
[----:B------:R-:W-:Y:S01]  /*07b0*/  IADD3 R13, PT, PT, R13, R10, R9 ;  /* 0x0000000a0d0d7210 */ /* 0x000fe20007ffe009 */
[--C-:B------:R-:W-:Y:S01]  /*07c0*/  IMAD.MOV R9, RZ, RZ, -R7.reuse ;  /* 0x000000ffff097224 */ /* 0x100fe200078e0a07 */
[----:B------:R-:W-:Y:S02]  /*07d0*/  PRMT R8, R4, 0x7610, R8 ;  /* 0x0000761004087816 */ /* 0x000fe40000000008 */
[----:B------:R-:W-:Y:S02]  /*07e0*/  LOP3.LUT R4, R62, 0xff, RZ, 0xc0, !PT ;  /* 0x000000ff3e047812 */ /* 0x000fe400078ec0ff */
[----:B------:R-:W-:-:S02]  /*07f0*/  PRMT R7, R3, 0x7610, R7 ;  /* 0x0000761003077816 */ /* 0x000fc40000000007 */
[----:B------:R-:W-:Y:S02]  /*0800*/  VIMNMX.U16x2 R3, PT, PT, R2, R4, PT ;  /* 0x0000000402037248 */ /* 0x000fe40003fe0200 */
[----:B------:R-:W-:Y:S01]  /*0810*/  PRMT R9, R9, 0x7710, RZ ;  /* 0x0000771009097816 */ /* 0x000fe200000000ff */
[--C-:B------:R-:W-:Y:S01]  /*0820*/  IMAD.MOV R10, RZ, RZ, -R7.reuse ;  /* 0x000000ffff0a7224 */ /* 0x100fe200078e0a07 */
[-C--:B------:R-:W-:Y:S02]  /*0830*/  VIMNMX.U16x2 R0, PT, PT, R0, R40.reuse, !PT ;  /* 0x0000002800007248 */ /* 0x080fe40007fe0200 */
[----:B------:R-:W-:Y:S01]  /*0840*/  PRMT R7, R3, 0x7610, R7 ;  /* 0x0000761003077816 */ /* 0x000fe20000000007 */
[--C-:B------:R-:W-:Y:S01]  /*0850*/  IMAD.IADD R8, R8, 0x1, R9.reuse ;  /* 0x0000000108087824 */ /* 0x100fe200078e0209 */
[----:B------:R-:W-:Y:S02]  /*0860*/  PRMT R9, R0, 0x7610, R9 ;  /* 0x0000761000097816 */ /* 0x000fe40000000009 */
[----:B------:R-:W-:Y:S01]  /*0870*/  PRMT R10, R10, 0x7710, RZ ;  /* 0x000077100a0a7816 */ /* 0x000fe200000000ff */
[----:B------:R-:W-:Y:S01]  /*0880*/  IMAD.MOV R11, RZ, RZ, -R7 ;  /* 0x000000ffff0b7224 */ /* 0x000fe200078e0a07 */
[----:B------:R-:W-:-:S02]  /*0890*/  VIMNMX.U16x2 R0, PT, PT, R2, R40, PT ;  /* 0x0000002802007248 */ /* 0x000fc40003fe0200 */
[C---:B------:R-:W-:Y:S01]  /*08a0*/  VIMNMX.U16x2 R3, PT, PT, R2.reuse, R4, !PT ;  /* 0x0000000402037248 */ /* 0x040fe20007fe0200 */
[----:B------:R-:W-:Y:S01]  /*08b0*/  IMAD.IADD R7, R9, 0x1, R10 ;  /* 0x0000000109077824 */ /* 0x000fe200078e020a */
[----:B------:R-:W-:Y:S01]  /*08c0*/  PRMT R10, R11, 0x7710, RZ ;  /* 0x000077100b0a7816 */ /* 0x000fe200000000ff */
[----:B------:R-:W-:Y:S01]  /*08d0*/  IMAD.MOV R0, RZ, RZ, -R0 ;  /* 0x000000ffff007224 */ /* 0x000fe200078e0a00 */
[----:B------:R-:W-:-:S03]  /*08e0*/  VIMNMX.U16x2 R2, PT, PT, R2, R40, !PT ;  /* 0x0000002802027248 */ /* 0x000fc60007fe0200 */
[----:B------:R-:W-:Y:S01]  /*08f0*/  IMAD.IADD R3, R3, 0x1, R10 ;  /* 0x0000000103037824 */ /* 0x000fe200078e020a */
[----:B------:R-:W-:Y:S02]  /*0900*/  PRMT R9, R0, 0x7710, RZ ;  /* 0x0000771000097816 */ /* 0x000fe400000000ff */
[----:B------:R-:W-:Y:S02]  /*0910*/  LOP3.LUT R8, R8, 0xffff, RZ, 0xc0, !PT ;  /* 0x0000ffff08087812 */ /* 0x000fe400078ec0ff */
[----:B------:R-:W-:Y:S01]  /*0920*/  LOP3.LUT R3, R3, 0xffff, RZ, 0xc0, !PT ;  /* 0x0000ffff03037812 */ /* 0x000fe200078ec0ff */
[----:B------:R-:W-:Y:S01]  /*0930*/  IMAD.IADD R2, R2, 0x1, R9 ;  /* 0x0000000102027824 */ /* 0x000fe200078e0209 */
[----:B------:R-:W-:Y:S02]  /*0940*/  LOP3.LUT R0, R63, 0xff, RZ, 0xc0, !PT ;  /* 0x000000ff3f007812 */ /* 0x000fe400078ec0ff */
[----:B------:R-:W-:Y:S02]  /*0950*/  IADD3 R11, PT, PT, R3, R8, R5 ;  /* 0x00000008030b7210 */ /* 0x000fe40007ffe005 */
[----:B------:R-:W-:-:S02]  /*0960*/  LOP3.LUT R7, R7, 0xffff, RZ, 0xc0, !PT ;  /* 0x0000ffff07077812 */ /* 0x000fc400078ec0ff */
[----:B------:R-:W-:Y:S02]  /*0970*/  LOP3.LUT R10, R2, 0xffff, RZ, 0xc0, !PT ;  /* 0x0000ffff020a7812 */ /* 0x000fe400078ec0ff */
[----:B------:R-:W-:Y:S01]  /*0980*/  VIMNMX.U16x2 R3, PT, PT, R14, R0, PT ;  /* 0x000000000e037248 */ /* 0x000fe20003fe0200 */
[----:B------:R-:W3:Y:S01]  /*0990*/  LDG.E.U8 R2, desc[UR4][R52.64+0x161] ;  /* 0x0001610434027981 */ /* 0x000ee2000c1e1100 */
[----:B------:R-:W-:Y:S02]  /*09a0*/  IADD3 R13, PT, PT, R10, R7, R13 ;  /* 0x000000070a0d7210 */ /* 0x000fe40007ffe00d */
[----:B------:R-:W-:Y:S02]  /*09b0*/  PRMT R7, R3, 0x7610, R7 ;  /* 0x0000761003077816 */ /* 0x000fe40000000007 */
[----:B------:R-:W-:-:S03]  /*09c0*/  LOP3.LUT R8, R64, 0xff, RZ, 0xc0, !PT ;  /* 0x000000ff40087812 */ /* 0x000fc600078ec0ff */
[----:B------:R-:W-:Y:S01]  /*09d0*/  IMAD.MOV R7, RZ, RZ, -R7 ;  /* 0x000000ffff077224 */ /* 0x000fe200078e0a07 */
[----:B------:R-:W-:Y:S02]  /*09e0*/  VIMNMX.U16x2 R5, PT, PT, R42, R8, PT ;  /* 0x000000082a057248 */ /* 0x000fe40003fe0200 */
[----:B------:R-:W-:Y:S02]  /*09f0*/  VIMNMX.U16x2 R3, PT, PT, R14, R0, !PT ;  /* 0x000000000e037248 */ /* 0x000fe40007fe0200 */
[----:B------:R-:W-:Y:S02]  /*0a00*/  PRMT R10, R7, 0x7710, RZ ;  /* 0x00007710070a7816 */ /* 0x000fe400000000ff */
[----:B------:R-:W-:-:S03]  /*0a10*/  PRMT R9, R5, 0x7610, R9 ;  /* 0x0000761005097816 */ /* 0x000fc60000000009 */
[----:B------:R-:W-:Y:S02]  /*0a20*/  IMAD.IADD R3, R3, 0x1, R10 ;  /* 0x0000000103037824 */ /* 0x000fe400078e020a */
[----:B------:R-:W4:Y:S01]  /*0a30*/  LDG.E.U8 R10, desc[UR4][R52.64+0x162] ;  /* 0x00016204340a7981 */ /* 0x000f22000c1e1100 */
[----:B------:R-:W-:Y:S01]  /*0a40*/  IMAD.MOV R9, RZ, RZ, -R9 ;  /* 0x000000ffff097224 */ /* 0x000fe200078e0a09 */
[----:B------:R-:W-:-:S04]  /*0a50*/  VIMNMX.U16x2 R5, PT, PT, R42, R8, !PT ;  /* 0x000000082a057248 */ /* 0x000fc80007fe0200 */
[----:B------:R-:W-:-:S05]  /*0a60*/  PRMT R44, R9, 0x7710, RZ ;  /* 0x00007710092c7816 */ /* 0x000fca00000000ff */
[----:B------:R-:W-:Y:S01]  /*0a70*/  IMAD.IADD R5, R5, 0x1, R44 ;  /* 0x0000000105057824 */ /* 0x000fe200078e022c */
[----:B------:R-:W-:Y:S02]  /*0a80*/  LOP3.LUT R44, R3, 0xffff, RZ, 0xc0, !PT ;  /* 0x0000ffff032c7812 */ /* 0x000fe400078ec0ff */
[----:B------:R-:W-:Y:S02]  /*0a90*/  VIMNMX.U16x2 R3, PT, PT, R14, R40, PT ;  /* 0x000000280e037248 */ /* 0x000fe40003fe0200 */
[----:B------:R-:W-:-:S04]  /*0aa0*/  LOP3.LUT R5, R5, 0xffff, RZ, 0xc0, !PT ;  /* 0x0000ffff05057812 */ /* 0x000fc800078ec0ff */
[----:B------:R-:W-:Y:S01]  /*0ab0*/  IADD3 R11, PT, PT, R5, R44, R11 ;  /* 0x0000002c050b7210 */ /* 0x000fe20007ffe00b */
[----:B------:R-:W-:Y:S01]  /*0ac0*/  IMAD.MOV R7, RZ, RZ, -R3 ;  /* 0x000000ffff077224 */ /* 0x000fe200078e0a03 */
[-C--:B------:R-:W-:Y:S01]  /*0ad0*/  VIMNMX.U16x2 R5, PT, PT, R42, R40.reuse, PT ;  /* 0x000000282a057248 */ /* 0x080fe20003fe0200 */
[----:B------:R-:W5:Y:S01]  /*0ae0*/  LDG.E.U8 R44, desc[UR4][R52.64+0x164] ;  /* 0x00016404342c7981 */ /* 0x000f62000c1e1100 */
[----:B------:R-:W-:-:S03]  /*0af0*/  VIMNMX.U16x2 R14, PT, PT, R14, R40, !PT ;  /* 0x000000280e0e7248 */ /* 0x000fc60007fe0200 */
[----:B------:R-:W-:Y:S01]  /*0b00*/  IMAD.MOV R3, RZ, RZ, -R5 ;  /* 0x000000ffff037224 */ /* 0x000fe200078e0a05 */
[----:B------:R-:W-:Y:S02]  /*0b10*/  PRMT R5, R7, 0x7710, RZ ;  /* 0x0000771007057816 */ /* 0x000fe400000000ff */
[----:B------:R-:W-:Y:S02]  /*0b20*/  VIMNMX.U16x2 R42, PT, PT, R42, R40, !PT ;  /* 0x000000282a2a7248 */ /* 0x000fe40007fe0200 */
[----:B------:R-:W-:Y:S01]  /*0b30*/  PRMT R3, R3, 0x7710, RZ ;  /* 0x0000771003037816 */ /* 0x000fe200000000ff */
[----:B------:R-:W-:Y:S01]  /*0b40*/  IMAD.IADD R5, R14, 0x1, R5 ;  /* 0x000000010e057824 */ /* 0x000fe200078e0205 */
[----:B------:R-:W-:-:S03]  /*0b50*/  LOP3.LUT R14, R65, 0xff, RZ, 0xc0, !PT ;  /* 0x000000ff410e7812 */ /* 0x000fc600078ec0ff */
[----:B------:R-:W-:Y:S01]  /*0b60*/  IMAD.IADD R42, R42, 0x1, R3 ;  /* 0x000000012a2a7824 */ /* 0x000fe200078e0203 */
[CC--:B------:R-:W-:Y:S02]  /*0b70*/  VIMNMX.U16x2 R3, PT, PT, R36.reuse, R14.reuse, PT ;  /* 0x0000000e24037248 */ /* 0x0c0fe40003fe0200 */
[----:B------:R-:W-:Y:S02]  /*0b80*/  LOP3.LUT R7, R5, 0xffff, RZ, 0xc0, !PT ;  /* 0x0000ffff05077812 */ /* 0x000fe400078ec0ff */
[----:B------:R-:W-:Y:S02]  /*0b90*/  PRMT R5, R3, 0x7610, R5 ;  /* 0x0000761003057816 */ /* 0x000fe40000000005 */
[----:B------:R-:W-:Y:S02]  /*0ba0*/  VIMNMX.U16x2 R3, PT, PT, R36, R14, !PT ;  /* 0x0000000e24037248 */ /* 0x000fe40007fe0200 */
[----:B------:R-:W-:Y:S01]  /*0bb0*/  LOP3.LUT R42, R42, 0xffff, RZ, 0xc0, !PT ;  /* 0x0000ffff2a2a7812 */ /* 0x000fe200078ec0ff */
[----:B------:R-:W-:Y:S01]  /*0bc0*/  IMAD.MOV R5, RZ, RZ, -R5 ;  /* 0x000000ffff057224 */ /* 0x000fe200078e0a05 */
[----:B------:R-:W-:-:S02]  /*0bd0*/  PRMT R15, R3, 0x7610, R15 ;  /* 0x00007610030f7816 */ /* 0x000fc4000000000f */
[----:B------:R-:W-:Y:S02]  /*0be0*/  VIMNMX.U16x2 R9, PT, PT, R38, R34, PT ;  /* 0x0000002226097248 */ /* 0x000fe40003fe0200 */
[CC--:B------:R-:W-:Y:S02]  /*0bf0*/  VIMNMX.U16x2 R3, PT, PT, R36.reuse, R40.reuse, PT ;  /* 0x0000002824037248 */ /* 0x0c0fe40003fe0200 */
[----:B------:R-:W-:Y:S02]  /*0c00*/  VIMNMX.U16x2 R40, PT, PT, R36, R40, !PT ;  /* 0x0000002824287248 */ /* 0x000fe40007fe0200 */
[----:B------:R-:W-:Y:S02]  /*0c10*/  IADD3 R13, PT, PT, R42, R7, R13 ;  /* 0x000000072a0d7210 */ /* 0x000fe40007ffe00d */
[----:B------:R-:W-:Y:S01]  /*0c20*/  LOP3.LUT R36, R67, 0xff, RZ, 0xc0, !PT ;  /* 0x000000ff43247812 */ /* 0x000fe200078ec0ff */
[----:B------:R-:W-:Y:S01]  /*0c30*/  IMAD.MOV R9, RZ, RZ, -R9 ;  /* 0x000000ffff097224 */ /* 0x000fe200078e0a09 */
[----:B------:R-:W-:-:S02]  /*0c40*/  PRMT R42, R5, 0x7710, RZ ;  /* 0x00007710052a7816 */ /* 0x000fc400000000ff */
[C---:B------:R-:W-:Y:S02]  /*0c50*/  VIMNMX.U16x2 R5, PT, PT, R38.reuse, R36, PT ;  /* 0x0000002426057248 */ /* 0x040fe40003fe0200 */
[----:B------:R-:W-:Y:S01]  /*0c60*/  PRMT R46, R9, 0x7710, RZ ;  /* 0x00007710092e7816 */ /* 0x000fe200000000ff */
[----:B------:R-:W-:Y:S02]  /*0c70*/  IMAD.IADD R15, R15, 0x1, R42 ;  /* 0x000000010f0f7824 */ /* 0x000fe400078e022a */
[----:B------:R-:W5:Y:S01]  /*0c80*/  LDG.E.U8 R42, desc[UR4][R52.64+0x163] ;  /* 0x00016304342a7981 */ /* 0x000f62000c1e1100 */
[----:B------:R-:W-:Y:S01]  /*0c90*/  IMAD.MOV R9, RZ, RZ, -R3 ;  /* 0x000000ffff097224 */ /* 0x000fe200078e0a03 */
[C---:B------:R-:W-:Y:S01]  /*0ca0*/  VIMNMX.U16x2 R7, PT, PT, R38.reuse, R34, !PT ;  /* 0x0000002226077248 */ /* 0x040fe20007fe0200 */
[----:B------:R-:W-:Y:S01]  /*0cb0*/  IMAD.MOV R3, RZ, RZ, -R5 ;  /* 0x000000ffff037224 */ /* 0x000fe200078e0a05 */
[----:B------:R-:W-:-:S03]  /*0cc0*/  VIMNMX.U16x2 R38, PT, PT, R38, R36, !PT ;  /* 0x0000002426267248 */ /* 0x000fc60007fe0200 */
[----:B------:R-:W-:Y:S01]  /*0cd0*/  IMAD.IADD R7, R7, 0x1, R46 ;  /* 0x0000000107077824 */ /* 0x000fe200078e022e */
[----:B------:R-:W-:-:S04]  /*0ce0*/  PRMT R3, R3, 0x7710, RZ ;  /* 0x0000771003037816 */ /* 0x000fc800000000ff */
[----:B------:R-:W-:Y:S01]  /*0cf0*/  LOP3.LUT R7, R7, 0xffff, RZ, 0xc0, !PT ;  /* 0x0000ffff07077812 */ /* 0x000fe200078ec0ff */
[----:B------:R-:W-:Y:S01]  /*0d00*/  IMAD.IADD R3, R38, 0x1, R3 ;  /* 0x0000000126037824 */ /* 0x000fe200078e0203 */
[----:B------:R-:W-:Y:S02]  /*0d10*/  LOP3.LUT R38, R15, 0xffff, RZ, 0xc0, !PT ;  /* 0x0000ffff0f267812 */ /* 0x000fe400078ec0ff */
[----:B------:R-:W-:Y:S02]  /*0d20*/  PRMT R5, R9, 0x7710, RZ ;  /* 0x0000771009057816 */ /* 0x000fe400000000ff */
[----:B------:R-:W-:Y:S02]  /*0d30*/  IADD3 R9, PT, PT, R7, R38, R11 ;  /* 0x0000002607097210 */ /* 0x000fe40007ffe00b */
[----:B------:R-:W-:Y:S02]  /*0d40*/  LOP3.LUT R38, R3, 0xffff, RZ, 0xc0, !PT ;  /* 0x0000ffff03267812 */ /* 0x000fe400078ec0ff */
[----:B------:R-:W-:Y:S01]  /*0d50*/  VIMNMX.U16x2 R3, PT, PT, R24, R28, PT ;  /* 0x0000001c18037248 */ /* 0x000fe20003fe0200 */
[----:B------:R-:W-:-:S03]  /*0d60*/  IMAD.IADD R40, R40, 0x1, R5 ;  /* 0x0000000128287824 */ /* 0x000fc600078e0205 */
[----:B------:R-:W-:Y:S02]  /*0d70*/  PRMT R7, R3, 0x7610, R7 ;  /* 0x0000761003077816 */ /* 0x000fe40000000007 */
[----:B------:R-:W-:-:S03]  /*0d80*/  LOP3.LUT R11, R40, 0xffff, RZ, 0xc0, !PT ;  /* 0x0000ffff280b7812 */ /* 0x000fc600078ec0ff */
[----:B------:R-:W-:Y:S01]  /*0d90*/  IMAD.MOV R7, RZ, RZ, -R7 ;  /* 0x000000ffff077224 */ /* 0x000fe200078e0a07 */
[----:B------:R-:W-:Y:S02]  /*0da0*/  VIMNMX.U16x2 R5, PT, PT, R26, R30, PT ;  /* 0x0000001e1a057248 */ /* 0x000fe40003fe0200 */
[--C-:B------:R-:W-:Y:S02]  /*0db0*/  IADD3 R11, PT, PT, R38, R11, R13.reuse ;  /* 0x0000000b260b7210 */ /* 0x100fe40007ffe00d */
[----:B------:R-:W-:Y:S02]  /*0dc0*/  VIMNMX.U16x2 R3, PT, PT, R24, R28, !PT ;  /* 0x0000001c18037248 */ /* 0x000fe40007fe0200 */
[----:B------:R-:W-:Y:S02]  /*0dd0*/  PRMT R38, R7, 0x7710, RZ ;  /* 0x0000771007267816 */ /* 0x000fe400000000ff */
[----:B------:R-:W-:-:S03]  /*0de0*/  PRMT R13, R5, 0x7610, R13 ;  /* 0x00007610050d7816 */ /* 0x000fc6000000000d */
[----:B------:R-:W-:Y:S02]  /*0df0*/  IMAD.IADD R3, R3, 0x1, R38 ;  /* 0x0000000103037824 */ /* 0x000fe400078e0226 */
[----:B------:R-:W5:Y:S01]  /*0e00*/  LDG.E.U8 R38, desc[UR4][R52.64+0x165] ;  /* 0x0001650434267981 */ /* 0x000f62000c1e1100 */
[----:B------:R-:W-:Y:S01]  /*0e10*/  IMAD.MOV R13, RZ, RZ, -R13 ;  /* 0x000000ffff0d7224 */ /* 0x000fe200078e0a0d */
[----:B------:R-:W-:-:S04]  /*0e20*/  VIMNMX.U16x2 R5, PT, PT, R26, R30, !PT ;  /* 0x0000001e1a057248 */ /* 0x000fc80007fe0200 */
[----:B------:R-:W-:-:S05]  /*0e30*/  PRMT R40, R13, 0x7710, RZ ;  /* 0x000077100d287816 */ /* 0x000fca00000000ff */
[----:B------:R-:W-:Y:S02]  /*0e40*/  IMAD.IADD R5, R5, 0x1, R40 ;  /* 0x0000000105057824 */ /* 0x000fe400078e0228 */
[----:B------:R-:W5:Y:S01]  /*0e50*/  LDG.E.U8 R40, desc[UR4][R52.64+0x166] ;  /* 0x0001660434287981 */ /* 0x000f62000c1e1100 */
[----:B------:R-:W-:Y:S02]  /*0e60*/  LOP3.LUT R46, R3, 0xffff, RZ, 0xc0, !PT ;  /* 0x0000ffff032e7812 */ /* 0x000fe400078ec0ff */
[----:B------:R-:W-:Y:S02]  /*0e70*/  LOP3.LUT R5, R5, 0xffff, RZ, 0xc0, !PT ;  /* 0x0000ffff05057812 */ /* 0x000fe400078ec0ff */
[----:B------:R-:W-:Y:S02]  /*0e80*/  VIMNMX.U16x2 R3, PT, PT, R24, R36, PT ;  /* 0x0000002418037248 */ /* 0x000fe40003fe0200 */
[----:B------:R-:W-:Y:S02]  /*0e90*/  IADD3 R9, PT, PT, R5, R46, R9 ;  /* 0x0000002e05097210 */ /* 0x000fe40007ffe009 */
[----:B------:R-:W-:Y:S01]  /*0ea0*/  VIMNMX.U16x2 R5, PT, PT, R26, R36, PT ;  /* 0x000000241a057248 */ /* 0x000fe20003fe0200 */
[----:B------:R-:W-:-:S04]  /*0eb0*/  IMAD.MOV R7, RZ, RZ, -R3 ;  /* 0x000000ffff077224 */ /* 0x000fc800078e0a03 */
[----:B------:R-:W-:Y:S01]  /*0ec0*/  IMAD.MOV R3, RZ, RZ, -R5 ;  /* 0x000000ffff037224 */ /* 0x000fe200078e0a05 */
[-C--:B------:R-:W-:Y:S02]  /*0ed0*/  VIMNMX.U16x2 R24, PT, PT, R24, R36.reuse, !PT ;  /* 0x0000002418187248 */ /* 0x080fe40007fe0200 */
[----:B------:R-:W-:Y:S02]  /*0ee0*/  VIMNMX.U16x2 R26, PT, PT, R26, R36, !PT ;  /* 0x000000241a1a7248 */ /* 0x000fe40007fe0200 */
[----:B------:R-:W-:Y:S02]  /*0ef0*/  PRMT R5, R7, 0x7710, RZ ;  /* 0x0000771007057816 */ /* 0x000fe400000000ff */
[----:B------:R-:W-:-:S03]  /*0f00*/  PRMT R3, R3, 0x7710, RZ ;  /* 0x0000771003037816 */ /* 0x000fc600000000ff */
[----:B------:R-:W-:Y:S02]  /*0f10*/  IMAD.IADD R24, R24, 0x1, R5 ;  /* 0x0000000118187824 */ /* 0x000fe400078e0205 */
[----:B------:R-:W-:Y:S01]  /*0f20*/  IMAD.IADD R26, R26, 0x1, R3 ;  /* 0x000000011a1a7824 */ /* 0x000fe200078e0203 */
[----:B------:R-:W-:Y:S02]  /*0f30*/  VIMNMX.U16x2 R3, PT, PT, R18, R20, PT ;  /* 0x0000001412037248 */ /* 0x000fe40003fe0200 */
[----:B------:R-:W-:Y:S02]  /*0f40*/  LOP3.LUT R24, R24, 0xffff, RZ, 0xc0, !PT ;  /* 0x0000ffff18187812 */ /* 0x000fe400078ec0ff */
[----:B------:R-:W-:Y:S02]  /*0f50*/  LOP3.LUT R26, R26, 0xffff, RZ, 0xc0, !PT ;  /* 0x0000ffff1a1a7812 */ /* 0x000fe400078ec0ff */
[----:B------:R-:W-:Y:S02]  /*0f60*/  PRMT R7, R3, 0x7610, R7 ;  /* 0x0000761003077816 */ /* 0x000fe40000000007 */
[----:B------:R-:W-:-:S02]  /*0f70*/  VIMNMX.U16x2 R3, PT, PT, R22, R4, PT ;  /* 0x0000000416037248 */ /* 0x000fc40003fe0200 */
[----:B------:R-:W-:Y:S01]  /*0f80*/  IADD3 R11, PT, PT, R26, R24, R11 ;  /* 0x000000181a0b7210 */ /* 0x000fe20007ffe00b */
[--C-:B------:R-:W-:Y:S01]  /*0f90*/  IMAD.MOV R24, RZ, RZ, -R7.reuse ;  /* 0x000000ffff187224 */ /* 0x100fe200078e0a07 */
[----:B------:R-:W-:Y:S01]  /*0fa0*/  PRMT R7, R3, 0x7610, R7 ;  /* 0x0000761003077816 */ /* 0x000fe20000000007 */
[----:B------:R-:W5:Y:S01]  /*0fb0*/  LDG.E.U8 R26, desc[UR4][R52.64+0x167] ;  /* 0x00016704341a7981 */ /* 0x000f62000c1e1100 */
[----:B------:R-:W-:Y:S02]  /*0fc0*/  VIMNMX.U16x2 R5, PT, PT, R18, R20, !PT ;  /* 0x0000001412057248 */ /* 0x000fe40007fe0200 */
[----:B------:R-:W-:Y:S01]  /*0fd0*/  PRMT R24, R24, 0x7710, RZ ;  /* 0x0000771018187816 */ /* 0x000fe200000000ff */
[----:B------:R-:W-:Y:S01]  /*0fe0*/  IMAD.MOV R7, RZ, RZ, -R7 ;  /* 0x000000ffff077224 */ /* 0x000fe200078e0a07 */
[----:B------:R-:W-:-:S03]  /*0ff0*/  VIMNMX.U16x2 R3, PT, PT, R22, R4, !PT ;  /* 0x0000000416037248 */ /* 0x000fc60007fe0200 */
[----:B------:R-:W-:Y:S01]  /*1000*/  IMAD.IADD R5, R5, 0x1, R24 ;  /* 0x0000000105057824 */ /* 0x000fe200078e0218 */
[----:B------:R-:W-:-:S05]  /*1010*/  PRMT R24, R7, 0x7710, RZ ;  /* 0x0000771007187816 */ /* 0x000fca00000000ff */
[----:B------:R-:W-:Y:S01]  /*1020*/  IMAD.IADD R3, R3, 0x1, R24 ;  /* 0x0000000103037824 */ /* 0x000fe200078e0218 */
[----:B------:R-:W-:Y:S01]  /*1030*/  LOP3.LUT R46, R5, 0xffff, RZ, 0xc0, !PT ;  /* 0x0000ffff052e7812 */ /* 0x000fe200078ec0ff */
[----:B------:R-:W5:Y:S03]  /*1040*/  LDG.E.U8 R24, desc[UR4][R52.64+0x210] ;  /* 0x0002100434187981 */ /* 0x000f66000c1e1100 */
[----:B------:R-:W-:Y:S02]  /*1050*/  LOP3.LUT R3, R3, 0xffff, RZ, 0xc0, !PT ;  /* 0x0000ffff03037812 */ /* 0x000fe400078ec0ff */
[----:B------:R-:W-:Y:S02]  /*1060*/  VIMNMX.U16x2 R5, PT, PT, R22, R36, PT ;  /* 0x0000002416057248 */ /* 0x000fe40003fe0200 */
[----:B------:R-:W-:Y:S02]  /*1070*/  IADD3 R9, PT, PT, R3, R46, R9 ;  /* 0x0000002e03097210 */ /* 0x000fe40007ffe009 */
[----:B------:R-:W-:-:S05]  /*1080*/  VIMNMX.U16x2 R3, PT, PT, R18, R36, PT ;  /* 0x0000002412037248 */ /* 0x000fca0003fe0200 */
[----:B------:R-:W-:Y:S02]  /*1090*/  IMAD.MOV R7, RZ, RZ, -R3 ;  /* 0x000000ffff077224 */ /* 0x000fe400078e0a03 */
        /* <DEDUP_REMOVED lines=11> */
[----:B------:R-:W-:-:S02]  /*1150*/  IADD3 R11, PT, PT, R22, R18, R11 ;  /* 0x00000012160b7210 */ /* 0x000fc40007ffe00b */
[----:B------:R-:W-:Y:S01]  /*1160*/  VIMNMX.U16x2 R3, PT, PT, R32, R0, !PT ;  /* 0x0000000020037248 */ /* 0x000fe20007fe0200 */
[----:B------:R-:W-:Y:S01]  /*1170*/  IMAD.MOV R18, RZ, RZ, -R5 ;  /* 0x000000ffff127224 */ /* 0x000fe200078e0a05 */
[-C--:B------:R-:W-:Y:S01]  /*1180*/  VIMNMX.U16x2 R7, PT, PT, R16, R8.reuse, PT ;  /* 0x0000000810077248 */ /* 0x080fe20003fe0200 */
[----:B------:R-:W5:Y:S01]  /*1190*/  LDG.E.U8 R22, desc[UR4][R52.64+0x211] ;  /* 0x0002110434167981 */ /* 0x000f62000c1e1100 */
[----:B------:R-:W-:Y:S02]  /*11a0*/  PRMT R13, R3, 0x7610, R13 ;  /* 0x00007610030d7816 */ /* 0x000fe4000000000d */
[----:B------:R-:W-:Y:S02]  /*11b0*/  PRMT R18, R18, 0x7710, RZ ;  /* 0x0000771012127816 */ /* 0x000fe400000000ff */
[----:B------:R-:W-:Y:S02]  /*11c0*/  PRMT R15, R7, 0x7610, R15 ;  /* 0x00007610070f7816 */ /* 0x000fe4000000000f */
[----:B------:R-:W-:Y:S01]  /*11d0*/  VIMNMX.U16x2 R7, PT, PT, R16, R8, !PT ;  /* 0x0000000810077248 */ /* 0x000fe20007fe0200 */
[----:B------:R-:W-:Y:S01]  /*11e0*/  IMAD.IADD R13, R13, 0x1, R18 ;  /* 0x000000010d0d7824 */ /* 0x000fe200078e0212 */
[----:B------:R-:W-:Y:S01]  /*11f0*/  VIMNMX.U16x2 R5, PT, PT, R32, R36, PT ;  /* 0x0000002420057248 */ /* 0x000fe20003fe0200 */
[--C-:B------:R-:W-:Y:S01]  /*1200*/  IMAD.MOV R18, RZ, RZ, -R15.reuse ;  /* 0x000000ffff127224 */ /* 0x100fe200078e0a0f */
[----:B------:R-:W-:-:S02]  /*1210*/  PRMT R15, R7, 0x7610, R15 ;  /* 0x00007610070f7816 */ /* 0x000fc4000000000f */
[----:B------:R-:W-:Y:S01]  /*1220*/  VIMNMX.U16x2 R7, PT, PT, R16, R36, PT ;  /* 0x0000002410077248 */ /* 0x000fe20003fe0200 */
[----:B------:R-:W-:Y:S01]  /*1230*/  IMAD.MOV R5, RZ, RZ, -R5 ;  /* 0x000000ffff057224 */ /* 0x000fe200078e0a05 */
[----:B------:R-:W-:-:S03]  /*1240*/  PRMT R18, R18, 0x7710, RZ ;  /* 0x0000771012127816 */ /* 0x000fc600000000ff */
[----:B------:R-:W-:Y:S01]  /*1250*/  IMAD.MOV R7, RZ, RZ, -R7 ;  /* 0x000000ffff077224 */ /* 0x000fe200078e0a07 */
[-C--:B------:R-:W-:Y:S01]  /*1260*/  VIMNMX.U16x2 R3, PT, PT, R32, R36.reuse, !PT ;  /* 0x0000002420037248 */ /* 0x080fe20007fe0200 */
[----:B------:R-:W-:Y:S01]  /*1270*/  IMAD.IADD R15, R15, 0x1, R18 ;  /* 0x000000010f0f7824 */ /* 0x000fe200078e0212 */
[----:B------:R-:W-:Y:S01]  /*1280*/  PRMT R18, R5, 0x7710, RZ ;  /* 0x0000771005127816 */ /* 0x000fe200000000ff */
[----:B------:R-:W5:Y:S01]  /*1290*/  LDG.E.U8 R32, desc[UR4][R52.64+0x212] ;  /* 0x0002120434207981 */ /* 0x000f62000c1e1100 */
[----:B------:R-:W-:Y:S02]  /*12a0*/  VIMNMX.U16x2 R16, PT, PT, R16, R36, !PT ;  /* 0x0000002410107248 */ /* 0x000fe40007fe0200 */
[----:B------:R-:W-:Y:S01]  /*12b0*/  PRMT R7, R7, 0x7710, RZ ;  /* 0x0000771007077816 */ /* 0x000fe200000000ff */
[----:B------:R-:W-:Y:S01]  /*12c0*/  IMAD.IADD R5, R3, 0x1, R18 ;  /* 0x0000000103057824 */ /* 0x000fe200078e0212 */
[----:B------:R-:W-:-:S03]  /*12d0*/  LOP3.LUT R15, R15, 0xffff, RZ, 0xc0, !PT ;  /* 0x0000ffff0f0f7812 */ /* 0x000fc600078ec0ff */
[----:B------:R-:W-:Y:S01]  /*12e0*/  IMAD.IADD R3, R16, 0x1, R7 ;  /* 0x0000000110037824 */ /* 0x000fe200078e0207 */
[----:B------:R-:W-:Y:S02]  /*12f0*/  LOP3.LUT R16, R13, 0xffff, RZ, 0xc0, !PT ;  /* 0x0000ffff0d107812 */ /* 0x000fe400078ec0ff */
[----:B------:R-:W-:Y:S02]  /*1300*/  LOP3.LUT R7, R5, 0xffff, RZ, 0xc0, !PT ;  /* 0x0000ffff05077812 */ /* 0x000fe400078ec0ff */
[----:B------:R-:W-:Y:S02]  /*1310*/  IADD3 R9, PT, PT, R15, R16, R9 ;  /* 0x000000100f097210 */ /* 0x000fe40007ffe009 */
[----:B------:R-:W-:Y:S02]  /*1320*/  LOP3.LUT R16, R3, 0xffff, RZ, 0xc0, !PT ;  /* 0x0000ffff03107812 */ /* 0x000fe400078ec0ff */
[----:B------:R-:W-:Y:S02]  /*1330*/  VIMNMX.U16x2 R3, PT, PT, R12, R14, PT ;  /* 0x0000000e0c037248 */ /* 0x000fe40003fe0200 */
[----:B--2---:R-:W-:-:S02]  /*1340*/  VIMNMX.U16x2 R5, PT, PT, R6, R34, PT ;  /* 0x0000002206057248 */ /* 0x004fc40003fe0200 */
[--C-:B------:R-:W-:Y:S02]  /*1350*/  IADD3 R7, PT, PT, R16, R7, R11.reuse ;  /* 0x0000000710077210 */ /* 0x100fe40007ffe00b */
[----:B------:R-:W-:Y:S02]  /*1360*/  PRMT R11, R3, 0x7610, R11 ;  /* 0x00007610030b7816 */ /* 0x000fe4000000000b */
[----:B------:R-:W-:-:S03]  /*1370*/  PRMT R13, R5, 0x7610, R13 ;  /* 0x00007610050d7816 */ /* 0x000fc6000000000d */
[----:B------:R-:W-:Y:S02]  /*1380*/  IMAD.MOV R11, RZ, RZ, -R11 ;  /* 0x000000ffff0b7224 */ /* 0x000fe400078e0a0b */
[----:B------:R-:W-:Y:S01]  /*1390*/  IMAD.MOV R13, RZ, RZ, -R13 ;  /* 0x000000ffff0d7224 */ /* 0x000fe200078e0a0d */
[----:B------:R-:W-:Y:S02]  /*13a0*/  VIMNMX.U16x2 R3, PT, PT, R12, R14, !PT ;  /* 0x0000000e0c037248 */ /* 0x000fe40007fe0200 */
[----:B------:R-:W-:Y:S02]  /*13b0*/  VIMNMX.U16x2 R5, PT, PT, R6, R34, !PT ;  /* 0x0000002206057248 */ /* 0x000fe40007fe0200 */
[----:B------:R-:W-:Y:S02]  /*13c0*/  PRMT R16, R11, 0x7710, RZ ;  /* 0x000077100b107816 */ /* 0x000fe400000000ff */
[----:B------:R-:W-:-:S03]  /*13d0*/  PRMT R18, R13, 0x7710, RZ ;  /* 0x000077100d127816 */ /* 0x000fc600000000ff */
[----:B------:R-:W-:Y:S02]  /*13e0*/  IMAD.IADD R3, R3, 0x1, R16 ;  /* 0x0000000103037824 */ /* 0x000fe400078e0210 */
[----:B------:R-:W-:Y:S01]  /*13f0*/  IMAD.IADD R5, R5, 0x1, R18 ;  /* 0x0000000105057824 */ /* 0x000fe200078e0212 */
[----:B------:R-:W2:Y:S04]  /*1400*/  LDG.E.U8 R16, desc[UR4][R52.64+0x213] ;  /* 0x0002130434107981 */ /* 0x000ea8000c1e1100 */
[----:B------:R-:W2:Y:S01]  /*1410*/  LDG.E.U8 R18, desc[UR4][R52.64+0x214] ;  /* 0x0002140434127981 */ /* 0x000ea2000c1e1100 */
[----:B------:R-:W-:Y:S02]  /*1420*/  LOP3.LUT R46, R3, 0xffff, RZ, 0xc0, !PT ;  /* 0x0000ffff032e7812 */ /* 0x000fe400078ec0ff */
[----:B------:R-:W-:-:S02]  /*1430*/  LOP3.LUT R5, R5, 0xffff, RZ, 0xc0, !PT ;  /* 0x0000ffff05057812 */ /* 0x000fc400078ec0ff */
[CC--:B------:R-:W-:Y:S02]  /*1440*/  VIMNMX.U16x2 R3, PT, PT, R12.reuse, R36.reuse, PT ;  /* 0x000000240c037248 */ /* 0x0c0fe40003fe0200 */
[----:B------:R-:W-:Y:S02]  /*1450*/  VIMNMX.U16x2 R12, PT, PT, R12, R36, !PT ;  /* 0x000000240c0c7248 */ /* 0x000fe40007fe0200 */
[----:B------:R-:W-:Y:S02]  /*1460*/  LOP3.LUT R36, R68, 0xff, RZ, 0xc0, !PT ;  /* 0x000000ff44247812 */ /* 0x000fe400078ec0ff */
[----:B------:R-:W-:Y:S01]  /*1470*/  IADD3 R9, PT, PT, R5, R46, R9 ;  /* 0x0000002e05097210 */ /* 0x000fe20007ffe009 */
[----:B------:R-:W-:Y:S01]  /*1480*/  IMAD.MOV R46, RZ, RZ, -R3 ;  /* 0x000000ffff2e7224 */ /* 0x000fe200078e0a03 */
[----:B------:R-:W-:-:S05]  /*1490*/  VIMNMX.U16x2 R3, PT, PT, R6, R36, PT ;  /* 0x0000002406037248 */ /* 0x000fca0003fe0200 */
[----:B------:R-:W-:Y:S01]  /*14a0*/  IMAD.MOV R13, RZ, RZ, -R3 ;  /* 0x000000ffff0d7224 */ /* 0x000fe200078e0a03 */
[----:B---3--:R-:W-:-:S04]  /*14b0*/  VIMNMX.U16x2 R3, PT, PT, R2, R28, PT ;  /* 0x0000001c02037248 */ /* 0x008fc80003fe0200 */
[----:B------:R-:W-:Y:S02]  /*14c0*/  PRMT R5, R3, 0x7610, R5 ;  /* 0x0000761003057816 */ /* 0x000fe40000000005 */
[----:B------:R-:W-:-:S03]  /*14d0*/  VIMNMX.U16x2 R6, PT, PT, R6, R36, !PT ;  /* 0x0000002406067248 */ /* 0x000fc60007fe0200 */
[----:B------:R-:W-:Y:S01]  /*14e0*/  IMAD.MOV R5, RZ, RZ, -R5 ;  /* 0x000000ffff057224 */ /* 0x000fe200078e0a05 */
[----:B------:R-:W-:Y:S02]  /*14f0*/  PRMT R13, R13, 0x7710, RZ ;  /* 0x000077100d0d7816 */ /* 0x000fe400000000ff */
[----:B------:R-:W-:Y:S02]  /*1500*/  PRMT R11, R12, 0x7610, R11 ;  /* 0x000076100c0b7816 */ /* 0x000fe4000000000b */
[----:B------:R-:W-:Y:S02]  /*1510*/  PRMT R12, R5, 0x7710, RZ ;  /* 0x00007710050c7816 */ /* 0x000fe400000000ff */
[----:B----4-:R-:W-:Y:S01]  /*1520*/  VIMNMX.U16x2 R5, PT, PT, R10, R30, PT ;  /* 0x0000001e0a057248 */ /* 0x010fe20003fe0200 */
[----:B------:R-:W-:Y:S01]  /*1530*/  IMAD.IADD R13, R6, 0x1, R13 ;  /* 0x00000001060d7824 */ /* 0x000fe200078e020d */
[----:B------:R-:W-:Y:S01]  /*1540*/  VIMNMX.U16x2 R3, PT, PT, R2, R28, !PT ;  /* 0x0000001c02037248 */ /* 0x000fe20007fe0200 */
[----:B------:R-:W3:Y:S01]  /*1550*/  LDG.E.U8 R6, desc[UR4][R52.64+0x215] ;  /* 0x0002150434067981 */ /* 0x000ee2000c1e1100 */
[----:B------:R-:W-:Y:S01]  /*1560*/  PRMT R46, R46, 0x7710, RZ ;  /* 0x000077102e2e7816 */ /* 0x000fe200000000ff */
[----:B------:R-:W-:-:S02]  /*1570*/  IMAD.MOV R5, RZ, RZ, -R5 ;  /* 0x000000ffff057224 */ /* 0x000fc400078e0a05 */
[----:B------:R-:W-:Y:S01]  /*1580*/  IMAD.IADD R15, R3, 0x1, R12 ;  /* 0x00000001030f7824 */ /* 0x000fe200078e020c */
[----:B------:R-:W-:Y:S01]  /*1590*/  VIMNMX.U16x2 R3, PT, PT, R10, R30, !PT ;  /* 0x0000001e0a037248 */ /* 0x000fe20007fe0200 */
[----:B------:R-:W-:Y:S01]  /*15a0*/  IMAD.IADD R11, R11, 0x1, R46 ;  /* 0x000000010b0b7824 */ /* 0x000fe200078e022e */
[----:B------:R-:W4:Y:S01]  /*15b0*/  LDG.E.U8 R12, desc[UR4][R52.64+0x216] ;  /* 0x00021604340c7981 */ /* 0x000f22000c1e1100 */
[----:B------:R-:W-:-:S03]  /*15c0*/  PRMT R46, R5, 0x7710, RZ ;  /* 0x00007710052e7816 */ /* 0x000fc600000000ff */
[----:B------:R-:W-:Y:S02]  /*15d0*/  LOP3.LUT R11, R11, 0xffff, RZ, 0xc0, !PT ;  /* 0x0000ffff0b0b7812 */ /* 0x000fe400078ec0ff */
[----:B------:R-:W-:Y:S01]  /*15e0*/  IMAD.IADD R3, R3, 0x1, R46 ;  /* 0x0000000103037824 */ /* 0x000fe200078e022e */
[----:B------:R-:W-:-:S04]  /*15f0*/  LOP3.LUT R46, R13, 0xffff, RZ, 0xc0, !PT ;  /* 0x0000ffff0d2e7812 */ /* 0x000fc800078ec0ff */
[----:B------:R-:W-:Y:S02]  /*1600*/  IADD3 R11, PT, PT, R46, R11, R7 ;  /* 0x0000000b2e0b7210 */ /* 0x000fe40007ffe007 */
        /* <DEDUP_REMOVED lines=8> */
[----:B------:R-:W-:Y:S02]  /*1690*/  PRMT R5, R5, 0x7710, RZ ;  /* 0x0000771005057816 */ /* 0x000fe400000000ff */
[----:B------:R-:W-:Y:S02]  /*16a0*/  VIMNMX.U16x2 R2, PT, PT, R2, R36, !PT ;  /* 0x0000002402027248 */ /* 0x000fe40007fe0200 */
[----:B------:R-:W-:Y:S01]  /*16b0*/  PRMT R3, R3, 0x7710, RZ ;  /* 0x0000771003037816 */ /* 0x000fe200000000ff */
[----:B------:R-:W-:-:S04]  /*16c0*/  IMAD.IADD R10, R10, 0x1, R5 ;  /* 0x000000010a0a7824 */ /* 0x000fc800078e0205 */
[----:B------:R-:W-:Y:S01]  /*16d0*/  IMAD.IADD R3, R2, 0x1, R3 ;  /* 0x0000000102037824 */ /* 0x000fe200078e0203 */
[----:B------:R-:W-:-:S04]  /*16e0*/  LOP3.LUT R10, R10, 0xffff, RZ, 0xc0, !PT ;  /* 0x0000ffff0a0a7812 */ /* 0x000fc800078ec0ff */
[----:B------:R-:W-:-:S04]  /*16f0*/  LOP3.LUT R3, R3, 0xffff, RZ, 0xc0, !PT ;  /* 0x0000ffff03037812 */ /* 0x000fc800078ec0ff */
[----:B------:R-:W-:Y:S02]  /*1700*/  IADD3 R9, PT, PT, R10, R3, R11 ;  /* 0x000000030a097210 */ /* 0x000fe40007ffe00b */
[----:B------:R-:W4:Y:S01]  /*1710*/  LDG.E.U8 R10, desc[UR4][R52.64+0x217] ;  /* 0x00021704340a7981 */ /* 0x000f22000c1e1100 */
[----:B-----5:R-:W-:Y:S02]  /*1720*/  VIMNMX.U16x2 R2, PT, PT, R42, R20, PT ;  /* 0x000000142a027248 */ /* 0x020fe40003fe0200 */
[----:B------:R-:W-:-:S03]  /*1730*/  VIMNMX.U16x2 R5, PT, PT, R44, R4, PT ;  /* 0x000000042c057248 */ /* 0x000fc60003fe0200 */
[----:B------:R-:W-:Y:S01]  /*1740*/  IMAD.MOV R46, RZ, RZ, -R2 ;  /* 0x000000ffff2e7224 */ /* 0x000fe200078e0a02 */
[----:B------:R-:W-:Y:S01]  /*1750*/  VIMNMX.U16x2 R3, PT, PT, R42, R20, !PT ;  /* 0x000000142a037248 */ /* 0x000fe20007fe0200 */
[----:B------:R-:W5:Y:S01]  /*1760*/  LDG.E.U8 R2, desc[UR4][R52.64+0x2c0] ;  /* 0x0002c00434027981 */ /* 0x000f62000c1e1100 */
[----:B------:R-:W-:Y:S02]  /*1770*/  PRMT R13, R5, 0x7610, R13 ;  /* 0x00007610050d7816 */ /* 0x000fe4000000000d */
[----:B------:R-:W-:Y:S02]  /*1780*/  PRMT R46, R46, 0x7710, RZ ;  /* 0x000077102e2e7816 */ /* 0x000fe400000000ff */
[----:B------:R-:W-:-:S03]  /*1790*/  VIMNMX.U16x2 R5, PT, PT, R44, R4, !PT ;  /* 0x000000042c057248 */ /* 0x000fc60007fe0200 */
[----:B------:R-:W-:Y:S01]  /*17a0*/  IMAD.IADD R11, R3, 0x1, R46 ;  /* 0x00000001030b7824 */ /* 0x000fe200078e022e */
[-C--:B------:R-:W-:Y:S01]  /*17b0*/  VIMNMX.U16x2 R3, PT, PT, R42, R36.reuse, PT ;  /* 0x000000242a037248 */ /* 0x080fe20003fe0200 */
[--C-:B------:R-:W-:Y:S01]  /*17c0*/  IMAD.MOV R46, RZ, RZ, -R13.reuse ;  /* 0x000000ffff2e7224 */ /* 0x100fe200078e0a0d */
[----:B------:R-:W-:Y:S02]  /*17d0*/  PRMT R13, R5, 0x7610, R13 ;  /* 0x00007610050d7816 */ /* 0x000fe4000000000d */
[----:B------:R-:W-:Y:S01]  /*17e0*/  VIMNMX.U16x2 R5, PT, PT, R44, R36, PT ;  /* 0x000000242c057248 */ /* 0x000fe20003fe0200 */
[----:B------:R-:W-:Y:S01]  /*17f0*/  IMAD.MOV R3, RZ, RZ, -R3 ;  /* 0x000000ffff037224 */ /* 0x000fe200078e0a03 */
[----:B------:R-:W-:-:S03]  /*1800*/  PRMT R46, R46, 0x7710, RZ ;  /* 0x000077102e2e7816 */ /* 0x000fc600000000ff */
[----:B------:R-:W-:Y:S01]  /*1810*/  IMAD.MOV R5, RZ, RZ, -R5 ;  /* 0x000000ffff057224 */ /* 0x000fe200078e0a05 */
[-C--:B------:R-:W-:Y:S02]  /*1820*/  VIMNMX.U16x2 R42, PT, PT, R42, R36.reuse, !PT ;  /* 0x000000242a2a7248 */ /* 0x080fe40007fe0200 */
[----:B------:R-:W-:Y:S01]  /*1830*/  PRMT R3, R3, 0x7710, RZ ;  /* 0x0000771003037816 */ /* 0x000fe200000000ff */
[----:B------:R-:W-:Y:S01]  /*1840*/  IMAD.IADD R13, R13, 0x1, R46 ;  /* 0x000000010d0d7824 */ /* 0x000fe200078e022e */
[----:B------:R-:W-:Y:S02]  /*1850*/  VIMNMX.U16x2 R44, PT, PT, R44, R36, !PT ;  /* 0x000000242c2c7248 */ /* 0x000fe40007fe0200 */
[----:B------:R-:W-:Y:S01]  /*1860*/  PRMT R5, R5, 0x7710, RZ ;  /* 0x0000771005057816 */ /* 0x000fe200000000ff */
[----:B------:R-:W-:Y:S01]  /*1870*/  IMAD.IADD R3, R42, 0x1, R3 ;  /* 0x000000012a037824 */ /* 0x000fe200078e0203 */
[----:B------:R-:W-:Y:S02]  /*1880*/  LOP3.LUT R42, R11, 0xffff, RZ, 0xc0, !PT ;  /* 0x0000ffff0b2a7812 */ /* 0x000fe400078ec0ff */
[----:B------:R-:W-:Y:S01]  /*1890*/  LOP3.LUT R11, R13, 0xffff, RZ, 0xc0, !PT ;  /* 0x0000ffff0d0b7812 */ /* 0x000fe200078ec0ff */
[----:B------:R-:W-:-:S03]  /*18a0*/  IMAD.IADD R44, R44, 0x1, R5 ;  /* 0x000000012c2c7824 */ /* 0x000fc600078e0205 */
[----:B------:R-:W-:Y:S02]  /*18b0*/  IADD3 R11, PT, PT, R11, R42, R7 ;  /* 0x0000002a0b0b7210 */ /* 0x000fe40007ffe007 */
[----:B------:R-:W-:Y:S02]  /*18c0*/  LOP3.LUT R7, R3, 0xffff, RZ, 0xc0, !PT ;  /* 0x0000ffff03077812 */ /* 0x000fe400078ec0ff */
[----:B------:R-:W-:Y:S02]  /*18d0*/  LOP3.LUT R44, R44, 0xffff, RZ, 0xc0, !PT ;  /* 0x0000ffff2c2c7812 */ /* 0x000fe400078ec0ff */
[----:B------:R-:W-:Y:S02]  /*18e0*/  VIMNMX.U16x2 R3, PT, PT, R38, R0, PT ;  /* 0x0000000026037248 */ /* 0x000fe40003fe0200 */
[--C-:B------:R-:W-:Y:S02]  /*18f0*/  IADD3 R7, PT, PT, R44, R7, R9.reuse ;  /* 0x000000072c077210 */ /* 0x100fe40007ffe009 */
[----:B------:R-:W-:-:S02]  /*1900*/  PRMT R9, R3, 0x7610, R9 ;  /* 0x0000761003097816 */ /* 0x000fc40000000009 */
[----:B------:R-:W-:-:S03]  /*1910*/  VIMNMX.U16x2 R5, PT, PT, R40, R8, PT ;  /* 0x0000000828057248 */ /* 0x000fc60003fe0200 */
[----:B------:R-:W-:Y:S01]  /*1920*/  IMAD.MOV R9, RZ, RZ, -R9 ;  /* 0x000000ffff097224 */ /* 0x000fe200078e0a09 */
[----:B------:R-:W-:Y:S02]  /*1930*/  VIMNMX.U16x2 R3, PT, PT, R38, R0, !PT ;  /* 0x0000000026037248 */ /* 0x000fe40007fe0200 */
[----:B------:R-:W-:Y:S02]  /*1940*/  PRMT R13, R5, 0x7610, R13 ;  /* 0x00007610050d7816 */ /* 0x000fe4000000000d */
[----:B------:R-:W-:-:S03]  /*1950*/  PRMT R42, R9, 0x7710, RZ ;  /* 0x00007710092a7816 */ /* 0x000fc600000000ff */
[----:B------:R-:W-:Y:S02]  /*1960*/  IMAD.MOV R13, RZ, RZ, -R13 ;  /* 0x000000ffff0d7224 */ /* 0x000fe400078e0a0d */
[----:B------:R-:W-:Y:S02]  /*1970*/  IMAD.IADD R3, R3, 0x1, R42 ;  /* 0x0000000103037824 */ /* 0x000fe400078e022a */
[----:B------:R-:W5:Y:S01]  /*1980*/  LDG.E.U8 R42, desc[UR4][R52.64+0x2c1] ;  /* 0x0002c104342a7981 */ /* 0x000f62000c1e1100 */
[----:B------:R-:W-:Y:S02]  /*1990*/  VIMNMX.U16x2 R5, PT, PT, R40, R8, !PT ;  /* 0x0000000828057248 */ /* 0x000fe40007fe0200 */
        /* <DEDUP_REMOVED lines=23> */
[----:B------:R-:W-:-:S05]  /*1b10*/  PRMT R9, R3, 0x7610, R9 ;  /* 0x0000761003097816 */ /* 0x000fca0000000009 */
[----:B------:R-:W-:Y:S01]  /*1b20*/  IMAD.MOV R9, RZ, RZ, -R9 ;  /* 0x000000ffff097224 */ /* 0x000fe200078e0a09 */
[----:B------:R-:W-:Y:S02]  /*1b30*/  VIMNMX.U16x2 R3, PT, PT, R24, R34, !PT ;  /* 0x0000002218037248 */ /* 0x000fe40007fe0200 */
[----:B------:R-:W-:Y:S02]  /*1b40*/  VIMNMX.U16x2 R5, PT, PT, R26, R14, !PT ;  /* 0x0000000e1a057248 */ /* 0x000fe40007fe0200 */
[----:B------:R-:W-:Y:S02]  /*1b50*/  PRMT R40, R9, 0x7710, RZ ;  /* 0x0000771009287816 */ /* 0x000fe400000000ff */
[----:B------:R-:W-:-:S03]  /*1b60*/  PRMT R38, R38, 0x7710, RZ ;  /* 0x0000771026267816 */ /* 0x000fc600000000ff */
[----:B------:R-:W-:Y:S01]  /*1b70*/  IMAD.IADD R9, R3, 0x1, R40 ;  /* 0x0000000103097824 */ /* 0x000fe200078e0228 */
[CC--:B------:R-:W-:Y:S01]  /*1b80*/  VIMNMX.U16x2 R3, PT, PT, R26.reuse, R36.reuse, PT ;  /* 0x000000241a037248 */ /* 0x0c0fe20003fe0200 */
[----:B------:R-:W-:Y:S01]  /*1b90*/  IMAD.IADD R5, R5, 0x1, R38 ;  /* 0x0000000105057824 */ /* 0x000fe200078e0226 */
[----:B------:R-:W-:Y:S01]  /*1ba0*/  VIMNMX.U16x2 R36, PT, PT, R26, R36, !PT ;  /* 0x000000241a247248 */ /* 0x000fe20007fe0200 */
[----:B------:R-:W5:Y:S01]  /*1bb0*/  LDG.E.U8 R38, desc[UR4][R52.64+0x2c3] ;  /* 0x0002c30434267981 */ /* 0x000f62000c1e1100 */
[----:B------:R-:W-:Y:S02]  /*1bc0*/  LOP3.LUT R26, R69, 0xff, RZ, 0xc0, !PT ;  /* 0x000000ff451a7812 */ /* 0x000fe400078ec0ff */
[----:B------:R-:W-:Y:S02]  /*1bd0*/  LOP3.LUT R40, R5, 0xffff, RZ, 0xc0, !PT ;  /* 0x0000ffff05287812 */ /* 0x000fe400078ec0ff */
[----:B------:R-:W-:Y:S02]  /*1be0*/  LOP3.LUT R9, R9, 0xffff, RZ, 0xc0, !PT ;  /* 0x0000ffff09097812 */ /* 0x000fe400078ec0ff */
[----:B------:R-:W-:-:S02]  /*1bf0*/  VIMNMX.U16x2 R5, PT, PT, R24, R26, PT ;  /* 0x0000001a18057248 */ /* 0x000fc40003fe0200 */
[----:B------:R-:W-:Y:S01]  /*1c00*/  IADD3 R11, PT, PT, R9, R40, R11 ;  /* 0x00000028090b7210 */ /* 0x000fe20007ffe00b */
[----:B------:R-:W-:Y:S01]  /*1c10*/  IMAD.MOV R9, RZ, RZ, -R3 ;  /* 0x000000ffff097224 */ /* 0x000fe200078e0a03 */
[----:B------:R-:W-:Y:S01]  /*1c20*/  VIMNMX.U16x2 R24, PT, PT, R24, R26, !PT ;  /* 0x0000001a18187248 */ /* 0x000fe20007fe0200 */
[----:B------:R-:W-:Y:S01]  /*1c30*/  IMAD.MOV R3, RZ, RZ, -R5 ;  /* 0x000000ffff037224 */ /* 0x000fe200078e0a05 */
[----:B------:R-:W5:Y:S02]  /*1c40*/  LDG.E.U8 R40, desc[UR4][R52.64+0x2c4] ;  /* 0x0002c40434287981 */ /* 0x000f64000c1e1100 */
[----:B------:R-:W-:Y:S02]  /*1c50*/  PRMT R5, R9, 0x7710, RZ ;  /* 0x0000771009057816 */ /* 0x000fe400000000ff */
[----:B------:R-:W-:-:S03]  /*1c60*/  PRMT R3, R3, 0x7710, RZ ;  /* 0x0000771003037816 */ /* 0x000fc600000000ff */
[----:B------:R-:W-:Y:S02]  /*1c70*/  IMAD.IADD R36, R36, 0x1, R5 ;  /* 0x0000000124247824 */ /* 0x000fe400078e0205 */
[----:B------:R-:W-:Y:S01]  /*1c80*/  IMAD.IADD R24, R24, 0x1, R3 ;  /* 0x0000000118187824 */ /* 0x000fe200078e0203 */
[-C--:B------:R-:W-:Y:S02]  /*1c90*/  VIMNMX.U16x2 R3, PT, PT, R22, R28.reuse, PT ;  /* 0x0000001c16037248 */ /* 0x080fe40003fe0200 */
[----:B------:R-:W-:Y:S02]  /*1ca0*/  LOP3.LUT R13, R36, 0xffff, RZ, 0xc0, !PT ;  /* 0x0000ffff240d7812 */ /* 0x000fe400078ec0ff */
[----:B------:R-:W-:Y:S01]  /*1cb0*/  LOP3.LUT R24, R24, 0xffff, RZ, 0xc0, !PT ;  /* 0x0000ffff18187812 */ /* 0x000fe200078ec0ff */
[----:B------:R-:W5:Y:S03]  /*1cc0*/  LDG.E.U8 R36, desc[UR4][R52.64+0x2c5] ;  /* 0x0002c50434247981 */ /* 0x000f66000c1e1100 */
[----:B------:R-:W-:Y:S01]  /*1cd0*/  IADD3 R13, PT, PT, R24, R13, R7 ;  /* 0x0000000d180d7210 */ /* 0x000fe20007ffe007 */
[----:B------:R-:W-:Y:S01]  /*1ce0*/  IMAD.MOV R24, RZ, RZ, -R3 ;  /* 0x000000ffff187224 */ /* 0x000fe200078e0a03 */
[----:B------:R-:W-:-:S02]  /*1cf0*/  VIMNMX.U16x2 R7, PT, PT, R22, R28, !PT ;  /* 0x0000001c16077248 */ /* 0x000fc40007fe0200 */
[----:B------:R-:W-:Y:S02]  /*1d00*/  VIMNMX.U16x2 R5, PT, PT, R32, R30, PT ;  /* 0x0000001e20057248 */ /* 0x000fe40003fe0200 */
[----:B------:R-:W-:Y:S02]  /*1d10*/  PRMT R24, R24, 0x7710, RZ ;  /* 0x0000771018187816 */ /* 0x000fe400000000ff */
[----:B------:R-:W-:-:S03]  /*1d20*/  VIMNMX.U16x2 R3, PT, PT, R22, R26, PT ;  /* 0x0000001a16037248 */ /* 0x000fc60003fe0200 */
[----:B------:R-:W-:Y:S02]  /*1d30*/  IMAD.IADD R15, R7, 0x1, R24 ;  /* 0x00000001070f7824 */ /* 0x000fe400078e0218 */
[----:B------:R-:W-:Y:S01]  /*1d40*/  IMAD.MOV R24, RZ, RZ, -R5 ;  /* 0x000000ffff187224 */ /* 0x000fe200078e0a05 */
[C---:B------:R-:W-:Y:S01]  /*1d50*/  VIMNMX.U16x2 R5, PT, PT, R32.reuse, R26, PT ;  /* 0x0000001a20057248 */ /* 0x040fe20003fe0200 */
[----:B------:R-:W-:Y:S01]  /*1d60*/  IMAD.MOV R3, RZ, RZ, -R3 ;  /* 0x000000ffff037224 */ /* 0x000fe200078e0a03 */
[----:B------:R-:W-:Y:S02]  /*1d70*/  VIMNMX.U16x2 R9, PT, PT, R32, R30, !PT ;  /* 0x0000001e20097248 */ /* 0x000fe40007fe0200 */
[----:B------:R-:W-:Y:S01]  /*1d80*/  PRMT R24, R24, 0x7710, RZ ;  /* 0x0000771018187816 */ /* 0x000fe200000000ff */
[----:B------:R-:W-:Y:S01]  /*1d90*/  IMAD.MOV R5, RZ, RZ, -R5 ;  /* 0x000000ffff057224 */ /* 0x000fe200078e0a05 */
[-C--:B------:R-:W-:Y:S02]  /*1da0*/  VIMNMX.U16x2 R22, PT, PT, R22, R26.reuse, !PT ;  /* 0x0000001a16167248 */ /* 0x080fe40007fe0200 */
[----:B------:R-:W-:Y:S01]  /*1db0*/  PRMT R3, R3, 0x7710, RZ ;  /* 0x0000771003037816 */ /* 0x000fe200000000ff */
[----:B------:R-:W-:Y:S01]  /*1dc0*/  IMAD.IADD R9, R9, 0x1, R24 ;  /* 0x0000000109097824 */ /* 0x000fe200078e0218 */
[----:B------:R-:W-:-:S02]  /*1dd0*/  VIMNMX.U16x2 R7, PT, PT, R32, R26, !PT ;  /* 0x0000001a20077248 */ /* 0x000fc40007fe0200 */
[----:B------:R-:W-:Y:S01]  /*1de0*/  PRMT R24, R5, 0x7710, RZ ;  /* 0x0000771005187816 */ /* 0x000fe200000000ff */
[----:B------:R-:W-:Y:S01]  /*1df0*/  IMAD.IADD R3, R22, 0x1, R3 ;  /* 0x0000000116037824 */ /* 0x000fe200078e0203 */
[----:B------:R-:W-:Y:S01]  /*1e00*/  LOP3.LUT R22, R15, 0xffff, RZ, 0xc0, !PT ;  /* 0x0000ffff0f167812 */ /* 0x000fe200078ec0ff */
[----:B------:R-:W5:Y:S01]  /*1e10*/  LDG.E.U8 R32, desc[UR4][R52.64+0x2c6] ;  /* 0x0002c60434207981 */ /* 0x000f62000c1e1100 */
[----:B------:R-:W-:Y:S01]  /*1e20*/  LOP3.LUT R9, R9, 0xffff, RZ, 0xc0, !PT ;  /* 0x0000ffff09097812 */ /* 0x000fe200078ec0ff */
[----:B------:R-:W-:-:S03]  /*1e30*/  IMAD.IADD R7, R7, 0x1, R24 ;  /* 0x0000000107077824 */ /* 0x000fc600078e0218 */
[----:B------:R-:W-:Y:S02]  /*1e40*/  IADD3 R11, PT, PT, R9, R22, R11 ;  /* 0x00000016090b7210 */ /* 0x000fe40007ffe00b */
[----:B------:R-:W-:Y:S02]  /*1e50*/  LOP3.LUT R9, R3, 0xffff, RZ, 0xc0, !PT ;  /* 0x0000ffff03097812 */ /* 0x000fe400078ec0ff */
[----:B------:R-:W-:Y:S02]  /*1e60*/  LOP3.LUT R22, R7, 0xffff, RZ, 0xc0, !PT ;  /* 0x0000ffff07167812 */ /* 0x000fe400078ec0ff */
[----:B--2---:R-:W-:Y:S02]  /*1e70*/  VIMNMX.U16x2 R3, PT, PT, R16, R20, PT ;  /* 0x0000001410037248 */ /* 0x004fe40003fe0200 */
[----:B------:R-:W-:Y:S02]  /*1e80*/  VIMNMX.U16x2 R5, PT, PT, R18, R4, PT ;  /* 0x0000000412057248 */ /* 0x000fe40003fe0200 */
[----:B------:R-:W-:-:S02]  /*1e90*/  IADD3 R7, PT, PT, R22, R9, R13 ;  /* 0x0000000916077210 */ /* 0x000fc40007ffe00d */
        /* <DEDUP_REMOVED lines=9> */
[----:B------:R-:W-:Y:S02]  /*1f30*/  IMAD.IADD R5, R5, 0x1, R24 ;  /* 0x0000000105057824 */ /* 0x000fe400078e0218 */
[----:B------:R-:W2:Y:S01]  /*1f40*/  LDG.E.U8 R24, desc[UR4][R52.64+0x2c7] ;  /* 0x0002c70434187981 */ /* 0x000ea2000c1e1100 */
[----:B------:R-:W-:Y:S02]  /*1f50*/  LOP3.LUT R22, R3, 0xffff, RZ, 0xc0, !PT ;  /* 0x0000ffff03167812 */ /* 0x000fe400078ec0ff */
[----:B------:R-:W-:Y:S02]  /*1f60*/  LOP3.LUT R5, R5, 0xffff, RZ, 0xc0, !PT ;  /* 0x0000ffff05057812 */ /* 0x000fe400078ec0ff */
[----:B------:R-:W-:Y:S02]  /*1f70*/  VIMNMX.U16x2 R3, PT, PT, R16, R26, PT ;  /* 0x0000001a10037248 */ /* 0x000fe40003fe0200 */
[----:B------:R-:W-:-:S02]  /*1f80*/  IADD3 R11, PT, PT, R5, R22, R11 ;  /* 0x00000016050b7210 */ /* 0x000fc40007ffe00b */
[----:B------:R-:W-:Y:S01]  /*1f90*/  PRMT R5, R3, 0x7610, R5 ;  /* 0x0000761003057816 */ /* 0x000fe20000000005 */
[----:B------:R-:W2:Y:S01]  /*1fa0*/  LDG.E.U8 R22, desc[UR4][R52.64+0x370] ;  /* 0x0003700434167981 */ /* 0x000ea2000c1e1100 */
[-C--:B------:R-:W-:Y:S02]  /*1fb0*/  VIMNMX.U16x2 R16, PT, PT, R16, R26.reuse, !PT ;  /* 0x0000001a10107248 */ /* 0x080fe40007fe0200 */
[-C--:B------:R-:W-:Y:S01]  /*1fc0*/  VIMNMX.U16x2 R3, PT, PT, R18, R26.reuse, PT ;  /* 0x0000001a12037248 */ /* 0x080fe20003fe0200 */
[----:B------:R-:W-:Y:S01]  /*1fd0*/  IMAD.MOV R5, RZ, RZ, -R5 ;  /* 0x000000ffff057224 */ /* 0x000fe200078e0a05 */
[----:B------:R-:W-:Y:S02]  /*1fe0*/  PRMT R9, R16, 0x7610, R9 ;  /* 0x0000761010097816 */ /* 0x000fe40000000009 */
[----:B------:R-:W-:Y:S02]  /*1ff0*/  VIMNMX.U16x2 R18, PT, PT, R18, R26, !PT ;  /* 0x0000001a12127248 */ /* 0x000fe40007fe0200 */
[----:B------:R-:W-:Y:S01]  /*2000*/  PRMT R16, R5, 0x7710, RZ ;  /* 0x0000771005107816 */ /* 0x000fe200000000ff */
[----:B------:R-:W-:Y:S01]  /*2010*/  IMAD.MOV R5, RZ, RZ, -R3 ;  /* 0x000000ffff057224 */ /* 0x000fe200078e0a03 */
[----:B------:R-:W-:-:S03]  /*2020*/  PRMT R13, R18, 0x7610, R13 ;  /* 0x00007610120d7816 */ /* 0x000fc6000000000d */
[----:B------:R-:W-:Y:S01]  /*2030*/  IMAD.IADD R9, R9, 0x1, R16 ;  /* 0x0000000109097824 */ /* 0x000fe200078e0210 */
[----:B------:R-:W-:Y:S01]  /*2040*/  PRMT R16, R5, 0x7710, RZ ;  /* 0x0000771005107816 */ /* 0x000fe200000000ff */
[----:B------:R-:W2:Y:S01]  /*2050*/  LDG.E.U8 R18, desc[UR4][R52.64+0x371] ;  /* 0x0003710434127981 */ /* 0x000ea2000c1e1100 */
[----:B---3--:R-:W-:-:S03]  /*2060*/  VIMNMX.U16x2 R3, PT, PT, R6, R0, PT ;  /* 0x0000000006037248 */ /* 0x008fc60003fe0200 */
[----:B------:R-:W-:Y:S01]  /*2070*/  IMAD.IADD R13, R13, 0x1, R16 ;  /* 0x000000010d0d7824 */ /* 0x000fe200078e0210 */
[----:B----4-:R-:W-:Y:S01]  /*2080*/  VIMNMX.U16x2 R5, PT, PT, R12, R8, PT ;  /* 0x000000080c057248 */ /* 0x010fe20003fe0200 */
[----:B------:R-:W-:Y:S01]  /*2090*/  IMAD.MOV R16, RZ, RZ, -R3 ;  /* 0x000000ffff107224 */ /* 0x000fe200078e0a03 */
[----:B------:R-:W-:-:S03]  /*20a0*/  VIMNMX.U16x2 R3, PT, PT, R6, R0, !PT ;  /* 0x0000000006037248 */ /* 0x000fc60007fe0200 */
[----:B------:R-:W-:Y:S01]  /*20b0*/  IMAD.MOV R5, RZ, RZ, -R5 ;  /* 0x000000ffff057224 */ /* 0x000fe200078e0a05 */
[----:B------:R-:W-:-:S04]  /*20c0*/  PRMT R16, R16, 0x7710, RZ ;  /* 0x0000771010107816 */ /* 0x000fc800000000ff */
[----:B------:R-:W-:Y:S01]  /*20d0*/  PRMT R46, R5, 0x7710, RZ ;  /* 0x00007710052e7816 */ /* 0x000fe200000000ff */
[----:B------:R-:W-:Y:S01]  /*20e0*/  IMAD.IADD R15, R3, 0x1, R16 ;  /* 0x00000001030f7824 */ /* 0x000fe200078e0210 */
[----:B------:R-:W-:Y:S01]  /*20f0*/  VIMNMX.U16x2 R3, PT, PT, R12, R8, !PT ;  /* 0x000000080c037248 */ /* 0x000fe20007fe0200 */
[----:B------:R-:W3:Y:S01]  /*2100*/  LDG.E.U8 R16, desc[UR4][R52.64+0x372] ;  /* 0x0003720434107981 */ /* 0x000ee2000c1e1100 */
[----:B------:R-:W-:-:S03]  /*2110*/  LOP3.LUT R9, R9, 0xffff, RZ, 0xc0, !PT ;  /* 0x0000ffff09097812 */ /* 0x000fc600078ec0ff */
[----:B------:R-:W-:Y:S01]  /*2120*/  IMAD.IADD R3, R3, 0x1, R46 ;  /* 0x0000000103037824 */ /* 0x000fe200078e022e */
[----:B------:R-:W-:-:S04]  /*2130*/  LOP3.LUT R46, R13, 0xffff, RZ, 0xc0, !PT ;  /* 0x0000ffff0d2e7812 */ /* 0x000fc800078ec0ff */
[----:B------:R-:W-:Y:S02]  /*2140*/  IADD3 R9, PT, PT, R46, R9, R7 ;  /* 0x000000092e097210 */ /* 0x000fe40007ffe007 */
[----:B------:R-:W-:Y:S02]  /*2150*/  LOP3.LUT R46, R15, 0xffff, RZ, 0xc0, !PT ;  /* 0x0000ffff0f2e7812 */ /* 0x000fe400078ec0ff */
[----:B------:R-:W-:-:S04]  /*2160*/  LOP3.LUT R3, R3, 0xffff, RZ, 0xc0, !PT ;  /* 0x0000ffff03037812 */ /* 0x000fc800078ec0ff */
[----:B------:R-:W-:Y:S02]  /*2170*/  IADD3 R11, PT, PT, R3, R46, R11 ;  /* 0x0000002e030b7210 */ /* 0x000fe40007ffe00b */
[-C--:B------:R-:W-:Y:S02]  /*2180*/  VIMNMX.U16x2 R3, PT, PT, R6, R26.reuse, PT ;  /* 0x0000001a06037248 */ /* 0x080fe40003fe0200 */
[----:B------:R-:W-:-:S03]  /*2190*/  VIMNMX.U16x2 R5, PT, PT, R12, R26, PT ;  /* 0x0000001a0c057248 */ /* 0x000fc60003fe0200 */
[----:B------:R-:W-:Y:S01]  /*21a0*/  IMAD.MOV R3, RZ, RZ, -R3 ;  /* 0x000000ffff037224 */ /* 0x000fe200078e0a03 */
[----:B------:R-:W-:Y:S01]  /*21b0*/  VIMNMX.U16x2 R6, PT, PT, R6, R26, !PT ;  /* 0x0000001a06067248 */ /* 0x000fe20007fe0200 */
[----:B------:R-:W-:-:S03]  /*21c0*/  IMAD.MOV R5, RZ, RZ, -R5 ;  /* 0x000000ffff057224 */ /* 0x000fc600078e0a05 */
[----:B------:R-:W-:Y:S02]  /*21d0*/  PRMT R13, R3, 0x7710, RZ ;  /* 0x00007710030d7816 */ /* 0x000fe400000000ff */
[----:B------:R-:W-:Y:S02]  /*21e0*/  VIMNMX.U16x2 R12, PT, PT, R12, R26, !PT ;  /* 0x0000001a0c0c7248 */ /* 0x000fe40007fe0200 */
[----:B------:R-:W-:Y:S01]  /*21f0*/  PRMT R15, R5, 0x7710, RZ ;  /* 0x00007710050f7816 */ /* 0x000fe200000000ff */
[----:B------:R-:W-:Y:S01]  /*2200*/  IMAD.IADD R13, R6, 0x1, R13 ;  /* 0x00000001060d7824 */ /* 0x000fe200078e020d */
[----:B------:R-:W-:-:S03]  /*2210*/  VIMNMX.U16x2 R6, PT, PT, R10, R14, PT ;  /* 0x0000000e0a067248 */ /* 0x000fc60003fe0200 */
[----:B------:R-:W-:Y:S01]  /*2220*/  IMAD.IADD R15, R12, 0x1, R15 ;  /* 0x000000010c0f7824 */ /* 0x000fe200078e020f */
[----:B------:R-:W-:Y:S02]  /*2230*/  PRMT R12, R6, 0x7610, R12 ;  /* 0x00007610060c7816 */ /* 0x000fe4000000000c */
[----:B------:R-:W4:Y:S03]  /*2240*/  LDG.E.U8 R6, desc[UR4][R52.64+0x373] ;  /* 0x0003730434067981 */ /* 0x000f26000c1e1100 */
[----:B------:R-:W-:Y:S01]  /*2250*/  IMAD.MOV R12, RZ, RZ, -R12 ;  /* 0x000000ffff0c7224 */ /* 0x000fe200078e0a0c */
[----:B------:R-:W-:-:S04]  /*2260*/  VIMNMX.U16x2 R3, PT, PT, R10, R14, !PT ;  /* 0x0000000e0a037248 */ /* 0x000fc80007fe0200 */
[----:B------:R-:W-:Y:S02]  /*2270*/  PRMT R12, R12, 0x7710, RZ ;  /* 0x000077100c0c7816 */ /* 0x000fe400000000ff */
[----:B-----5:R-:W-:-:S03]  /*2280*/  VIMNMX.U16x2 R7, PT, PT, R2, R34, PT ;  /* 0x0000002202077248 */ /* 0x020fc60003fe0200 */
[----:B------:R-:W-:Y:S02]  /*2290*/  IMAD.IADD R3, R3, 0x1, R12 ;  /* 0x0000000103037824 */ /* 0x000fe400078e020c */
[----:B------:R-:W5:Y:S01]  /*22a0*/  LDG.E.U8 R12, desc[UR4][R52.64+0x374] ;  /* 0x00037404340c7981 */ /* 0x000f62000c1e1100 */
[----:B------:R-:W-:Y:S01]  /*22b0*/  IMAD.MOV R7, RZ, RZ, -R7 ;  /* 0x000000ffff077224 */ /* 0x000fe200078e0a07 */
[----:B------:R-:W-:-:S04]  /*22c0*/  VIMNMX.U16x2 R5, PT, PT, R2, R34, !PT ;  /* 0x0000002202057248 */ /* 0x000fc80007fe0200 */
[----:B------:R-:W-:Y:S02]  /*22d0*/  PRMT R46, R7, 0x7710, RZ ;  /* 0x00007710072e7816 */ /* 0x000fe400000000ff */
[----:B------:R-:W-:-:S03]  /*22e0*/  LOP3.LUT R13, R13, 0xffff, RZ, 0xc0, !PT ;  /* 0x0000ffff0d0d7812 */ /* 0x000fc600078ec0ff */
[----:B------:R-:W-:Y:S01]  /*22f0*/  IMAD.IADD R5, R5, 0x1, R46 ;  /* 0x0000000105057824 */ /* 0x000fe200078e022e */
[----:B------:R-:W-:-:S04]  /*2300*/  LOP3.LUT R46, R15, 0xffff, RZ, 0xc0, !PT ;  /* 0x0000ffff0f2e7812 */ /* 0x000fc800078ec0ff */
[----:B------:R-:W-:Y:S02]  /*2310*/  IADD3 R9, PT, PT, R46, R13, R9 ;  /* 0x0000000d2e097210 */ /* 0x000fe40007ffe009 */
[----:B------:R-:W-:Y:S02]  /*2320*/  LOP3.LUT R46, R3, 0xffff, RZ, 0xc0, !PT ;  /* 0x0000ffff032e7812 */ /* 0x000fe400078ec0ff */
[CC--:B------:R-:W-:Y:S02]  /*2330*/  VIMNMX.U16x2 R3, PT, PT, R10.reuse, R26.reuse, PT ;  /* 0x0000001a0a037248 */ /* 0x0c0fe40003fe0200 */
[----:B------:R-:W-:-:S03]  /*2340*/  VIMNMX.U16x2 R10, PT, PT, R10, R26, !PT ;  /* 0x0000001a0a0a7248 */ /* 0x000fc60007fe0200 */
[----:B------:R-:W-:Y:S01]  /*2350*/  IMAD.MOV R3, RZ, RZ, -R3 ;  /* 0x000000ffff037224 */ /* 0x000fe200078e0a03 */
[----:B------:R-:W-:-:S04]  /*2360*/  LOP3.LUT R26, R70, 0xff, RZ, 0xc0, !PT ;  /* 0x000000ff461a7812 */ /* 0x000fc800078ec0ff */
[----:B------:R-:W-:Y:S02]  /*2370*/  PRMT R13, R3, 0x7710, RZ ;  /* 0x00007710030d7816 */ /* 0x000fe400000000ff */
[CC--:B------:R-:W-:Y:S02]  /*2380*/  VIMNMX.U16x2 R3, PT, PT, R2.reuse, R26.reuse, PT ;  /* 0x0000001a02037248 */ /* 0x0c0fe40003fe0200 */
[----:B------:R-:W-:-:S04]  /*2390*/  VIMNMX.U16x2 R2, PT, PT, R2, R26, !PT ;  /* 0x0000001a02027248 */ /* 0x000fc80007fe0200 */
[----:B------:R-:W-:Y:S02]  /*23a0*/  PRMT R15, R2, 0x7610, R15 ;  /* 0x00007610020f7816 */ /* 0x000fe4000000000f */
[----:B------:R-:W5:Y:S01]  /*23b0*/  LDG.E.U8 R2, desc[UR4][R52.64+0x375] ;  /* 0x0003750434027981 */ /* 0x000f62000c1e1100 */
[----:B------:R-:W-:Y:S02]  /*23c0*/  IMAD.MOV R3, RZ, RZ, -R3 ;  /* 0x000000ffff037224 */ /* 0x000fe400078e0a03 */
[----:B------:R-:W-:-:S03]  /*23d0*/  IMAD.IADD R13, R10, 0x1, R13 ;  /* 0x000000010a0d7824 */ /* 0x000fc600078e020d */
[----:B------:R-:W-:Y:S02]  /*23e0*/  PRMT R10, R3, 0x7710, RZ ;  /* 0x00007710030a7816 */ /* 0x000fe400000000ff */
[----:B------:R-:W-:-:S03]  /*23f0*/  VIMNMX.U16x2 R3, PT, PT, R42, R28, PT ;  /* 0x0000001c2a037248 */ /* 0x000fc60003fe0200 */
[--C-:B------:R-:W-:Y:S01]  /*2400*/  IMAD.IADD R15, R15, 0x1, R10.reuse ;  /* 0x000000010f0f7824 */ /* 0x100fe200078e020a */
[----:B------:R-:W-:Y:S02]  /*2410*/  PRMT R10, R3, 0x7610, R10 ;  /* 0x00007610030a7816 */ /* 0x000fe4000000000a */
[----:B------:R-:W-:-:S03]  /*2420*/  LOP3.LUT R5, R5, 0xffff, RZ, 0xc0, !PT ;  /* 0x0000ffff05057812 */ /* 0x000fc600078ec0ff */
[----:B------:R-:W-:Y:S01]  /*2430*/  IMAD.MOV R10, RZ, RZ, -R10 ;  /* 0x000000ffff0a7224 */ /* 0x000fe200078e0a0a */
[----:B------:R-:W-:Y:S02]  /*2440*/  IADD3 R11, PT, PT, R5, R46, R11 ;  /* 0x0000002e050b7210 */ /* 0x000fe40007ffe00b */
[----:B------:R-:W-:Y:S02]  /*2450*/  VIMNMX.U16x2 R5, PT, PT, R44, R30, PT ;  /* 0x0000001e2c057248 */ /* 0x000fe40003fe0200 */
[----:B------:R-:W-:Y:S02]  /*2460*/  VIMNMX.U16x2 R7, PT, PT, R42, R28, !PT ;  /* 0x0000001c2a077248 */ /* 0x000fe40007fe0200 */
[----:B------:R-:W-:Y:S02]  /*2470*/  VIMNMX.U16x2 R3, PT, PT, R44, R30, !PT ;  /* 0x0000001e2c037248 */ /* 0x000fe40007fe0200 */
[----:B------:R-:W-:Y:S01]  /*2480*/  PRMT R10, R10, 0x7710, RZ ;  /* 0x000077100a0a7816 */ /* 0x000fe200000000ff */
[--C-:B------:R-:W-:Y:S01]  /*2490*/  IMAD.MOV R46, RZ, RZ, -R5.reuse ;  /* 0x000000ffff2e7224 */ /* 0x100fe200078e0a05 */
[----:B------:R-:W-:-:S03]  /*24a0*/  PRMT R5, R3, 0x7610, R5 ;  /* 0x0000761003057816 */ /* 0x000fc60000000005 */
[----:B------:R-:W-:Y:S02]  /*24b0*/  IMAD.IADD R3, R7, 0x1, R10 ;  /* 0x0000000107037824 */ /* 0x000fe400078e020a */
[----:B------:R-:W5:Y:S01]  /*24c0*/  LDG.E.U8 R10, desc[UR4][R52.64+0x376] ;  /* 0x00037604340a7981 */ /* 0x000f62000c1e1100 */
[----:B------:R-:W-:Y:S02]  /*24d0*/  PRMT R46, R46, 0x7710, RZ ;  /* 0x000077102e2e7816 */ /* 0x000fe400000000ff */
[----:B------:R-:W-:-:S03]  /*24e0*/  LOP3.LUT R13, R13, 0xffff, RZ, 0xc0, !PT ;  /* 0x0000ffff0d0d7812 */ /* 0x000fc600078ec0ff */
[----:B------:R-:W-:Y:S01]  /*24f0*/  IMAD.IADD R5, R5, 0x1, R46 ;  /* 0x0000000105057824 */ /* 0x000fe200078e022e */
[----:B------:R-:W-:-:S04]  /*2500*/  LOP3.LUT R46, R15, 0xffff, RZ, 0xc0, !PT ;  /* 0x0000ffff0f2e7812 */ /* 0x000fc800078ec0ff */
[----:B------:R-:W-:Y:S02]  /*2510*/  IADD3 R9, PT, PT, R46, R13, R9 ;  /* 0x0000000d2e097210 */ /* 0x000fe40007ffe009 */
[----:B------:R-:W-:Y:S02]  /*2520*/  LOP3.LUT R46, R3, 0xffff, RZ, 0xc0, !PT ;  /* 0x0000ffff032e7812 */ /* 0x000fe400078ec0ff */
[----:B------:R-:W-:Y:S02]  /*2530*/  LOP3.LUT R5, R5, 0xffff, RZ, 0xc0, !PT ;  /* 0x0000ffff05057812 */ /* 0x000fe400078ec0ff */
[----:B------:R-:W-:Y:S02]  /*2540*/  VIMNMX.U16x2 R3, PT, PT, R42, R26, PT ;  /* 0x0000001a2a037248 */ /* 0x000fe40003fe0200 */
[----:B------:R-:W-:Y:S02]  /*2550*/  IADD3 R7, PT, PT, R5, R46, R11 ;  /* 0x0000002e05077210 */ /* 0x000fe40007ffe00b */
[-C--:B------:R-:W-:Y:S01]  /*2560*/  VIMNMX.U16x2 R5, PT, PT, R44, R26.reuse, PT ;  /* 0x0000001a2c057248 */ /* 0x080fe20003fe0200 */
[----:B------:R-:W-:Y:S01]  /*2570*/  IMAD.MOV R11, RZ, RZ, -R3 ;  /* 0x000000ffff0b7224 */ /* 0x000fe200078e0a03 */
[-C--:B------:R-:W-:Y:S01]  /*2580*/  VIMNMX.U16x2 R42, PT, PT, R42, R26.reuse, !PT ;  /* 0x0000001a2a2a7248 */ /* 0x080fe20007fe0200 */
[----:B------:R-:W5:Y:S02]  /*2590*/  LDG.E.U8 R46, desc[UR4][R52.64+0x420] ;  /* 0x00042004342e7981 */ /* 0x000f64000c1e1100 */
[----:B------:R-:W-:Y:S01]  /*25a0*/  IMAD.MOV R3, RZ, RZ, -R5 ;  /* 0x000000ffff037224 */ /* 0x000fe200078e0a05 */
[----:B------:R-:W-:-:S04]  /*25b0*/  VIMNMX.U16x2 R44, PT, PT, R44, R26, !PT ;  /* 0x0000001a2c2c7248 */ /* 0x000fc80007fe0200 */
[----:B------:R-:W-:Y:S02]  /*25c0*/  PRMT R3, R3, 0x7710, RZ ;  /* 0x0000771003037816 */ /* 0x000fe400000000ff */
[----:B------:R-:W-:-:S03]  /*25d0*/  PRMT R5, R11, 0x7710, RZ ;  /* 0x000077100b057816 */ /* 0x000fc600000000ff */
[----:B------:R-:W-:Y:S01]  /*25e0*/  IMAD.IADD R44, R44, 0x1, R3 ;  /* 0x000000012c2c7824 */ /* 0x000fe200078e0203 */
[----:B------:R-:W-:Y:S01]  /*25f0*/  VIMNMX.U16x2 R3, PT, PT, R38, R20, PT ;  /* 0x0000001426037248 */ /* 0x000fe20003fe0200 */
[----:B------:R-:W-:-:S03]  /*2600*/  IMAD.IADD R42, R42, 0x1, R5 ;  /* 0x000000012a2a7824 */ /* 0x000fc600078e0205 */
[----:B------:R-:W-:Y:S02]  /*2610*/  PRMT R5, R3, 0x7610, R5 ;  /* 0x0000761003057816 */ /* 0x000fe40000000005 */
[----:B------:R-:W-:Y:S02]  /*2620*/  VIMNMX.U16x2 R3, PT, PT, R38, R20, !PT ;  /* 0x0000001426037248 */ /* 0x000fe40007fe0200 */
[----:B------:R-:W-:Y:S01]  /*2630*/  LOP3.LUT R42, R42, 0xffff, RZ, 0xc0, !PT ;  /* 0x0000ffff2a2a7812 */ /* 0x000fe200078ec0ff */
[----:B------:R-:W-:Y:S01]  /*2640*/  IMAD.MOV R5, RZ, RZ, -R5 ;  /* 0x000000ffff057224 */ /* 0x000fe200078e0a05 */
[----:B------:R-:W-:Y:S02]  /*2650*/  LOP3.LUT R44, R44, 0xffff, RZ, 0xc0, !PT ;  /* 0x0000ffff2c2c7812 */ /* 0x000fe400078ec0ff */
[----:B------:R-:W-:Y:S02]  /*2660*/  PRMT R11, R3, 0x7610, R11 ;  /* 0x00007610030b7816 */ /* 0x000fe4000000000b */
[----:B------:R-:W-:-:S02]  /*2670*/  VIMNMX.U16x2 R3, PT, PT, R40, R4, PT ;  /* 0x0000000428037248 */ /* 0x000fc40003fe0200 */
[----:B------:R-:W-:Y:S02]  /*2680*/  IADD3 R9, PT, PT, R44, R42, R9 ;  /* 0x0000002a2c097210 */ /* 0x000fe40007ffe009 */
[----:B------:R-:W-:Y:S01]  /*2690*/  PRMT R42, R5, 0x7710, RZ ;  /* 0x00007710052a7816 */ /* 0x000fe200000000ff */
[----:B------:R-:W5:Y:S01]  /*26a0*/  LDG.E.U8 R44, desc[UR4][R52.64+0x421] ;  /* 0x00042104342c7981 */ /* 0x000f62000c1e1100 */
[----:B------:R-:W-:Y:S02]  /*26b0*/  PRMT R13, R3, 0x7610, R13 ;  /* 0x00007610030d7816 */ /* 0x000fe4000000000d */
[----:B------:R-:W-:Y:S01]  /*26c0*/  VIMNMX.U16x2 R5, PT, PT, R40, R4, !PT ;  /* 0x0000000428057248 */ /* 0x000fe20007fe0200 */
[----:B------:R-:W-:Y:S01]  /*26d0*/  IMAD.IADD R11, R11, 0x1, R42 ;  /* 0x000000010b0b7824 */ /* 0x000fe200078e022a */
[----:B------:R-:W-:Y:S01]  /*26e0*/  VIMNMX.U16x2 R3, PT, PT, R38, R26, PT ;  /* 0x0000001a26037248 */ /* 0x000fe20003fe0200 */
[--C-:B------:R-:W-:Y:S01]  /*26f0*/  IMAD.MOV R42, RZ, RZ, -R13.reuse ;  /* 0x000000ffff2a7224 */ /* 0x100fe200078e0a0d */
[----:B------:R-:W-:-:S02]  /*2700*/  PRMT R13, R5, 0x7610, R13 ;  /* 0x00007610050d7816 */ /* 0x000fc4000000000d */
[-C--:B------:R-:W-:Y:S01]  /*2710*/  VIMNMX.U16x2 R5, PT, PT, R40, R26.reuse, PT ;  /* 0x0000001a28057248 */ /* 0x080fe20003fe0200 */
[----:B------:R-:W-:Y:S01]  /*2720*/  IMAD.MOV R3, RZ, RZ, -R3 ;  /* 0x000000ffff037224 */ /* 0x000fe200078e0a03 */
[----:B------:R-:W-:-:S03]  /*2730*/  VIMNMX.U16x2 R38, PT, PT, R38, R26, !PT ;  /* 0x0000001a26267248 */ /* 0x000fc60007fe0200 */
[----:B------:R-:W-:Y:S01]  /*2740*/  IMAD.MOV R5, RZ, RZ, -R5 ;  /* 0x000000ffff057224 */ /* 0x000fe200078e0a05 */
[----:B------:R-:W-:Y:S02]  /*2750*/  PRMT R3, R3, 0x7710, RZ ;  /* 0x0000771003037816 */ /* 0x000fe400000000ff */
[----:B------:R-:W-:Y:S02]  /*2760*/  PRMT R42, R42, 0x7710, RZ ;  /* 0x000077102a2a7816 */ /* 0x000fe400000000ff */
[----:B------:R-:W-:Y:S01]  /*2770*/  VIMNMX.U16x2 R40, PT, PT, R40, R26, !PT ;  /* 0x0000001a28287248 */ /* 0x000fe20007fe0200 */
[----:B------:R-:W-:Y:S01]  /*2780*/  IMAD.IADD R3, R38, 0x1, R3 ;  /* 0x0000000126037824 */ /* 0x000fe200078e0203 */
[----:B------:R-:W-:Y:S01]  /*2790*/  PRMT R5, R5, 0x7710, RZ ;  /* 0x0000771005057816 */ /* 0x000fe200000000ff */
[----:B------:R-:W-:Y:S01]  /*27a0*/  IMAD.IADD R13, R13, 0x1, R42 ;  /* 0x000000010d0d7824 */ /* 0x000fe200078e022a */
[----:B------:R-:W-:Y:S01]  /*27b0*/  LOP3.LUT R38, R11, 0xffff, RZ, 0xc0, !PT ;  /* 0x0000ffff0b267812 */ /* 0x000fe200078ec0ff */
[----:B------:R-:W5:Y:S02]  /*27c0*/  LDG.E.U8 R42, desc[UR4][R52.64+0x423] ;  /* 0x00042304342a7981 */ /* 0x000f64000c1e1100 */
[----:B------:R-:W-:Y:S01]  /*27d0*/  IMAD.IADD R40, R40, 0x1, R5 ;  /* 0x0000000128287824 */ /* 0x000fe200078e0205 */
[----:B------:R-:W-:-:S02]  /*27e0*/  LOP3.LUT R5, R3, 0xffff, RZ, 0xc0, !PT ;  /* 0x0000ffff03057812 */ /* 0x000fc400078ec0ff */
[----:B------:R-:W-:Y:S02]  /*27f0*/  VIMNMX.U16x2 R3, PT, PT, R36, R0, PT ;  /* 0x0000000024037248 */ /* 0x000fe40003fe0200 */
[----:B------:R-:W-:Y:S02]  /*2800*/  LOP3.LUT R11, R13, 0xffff, RZ, 0xc0, !PT ;  /* 0x0000ffff0d0b7812 */ /* 0x000fe400078ec0ff */
[----:B------:R-:W-:Y:S02]  /*2810*/  PRMT R13, R3, 0x7610, R13 ;  /* 0x00007610030d7816 */ /* 0x000fe4000000000d */
[----:B------:R-:W-:-:S03]  /*2820*/  LOP3.LUT R40, R40, 0xffff, RZ, 0xc0, !PT ;  /* 0x0000ffff28287812 */ /* 0x000fc600078ec0ff */
[----:B------:R-:W-:Y:S01]  /*2830*/  IMAD.MOV R13, RZ, RZ, -R13 ;  /* 0x000000ffff0d7224 */ /* 0x000fe200078e0a0d */
[----:B------:R-:W-:Y:S02]  /*2840*/  IADD3 R11, PT, PT, R11, R38, R7 ;  /* 0x000000260b0b7210 */ /* 0x000fe40007ffe007 */
[----:B------:R-:W-:Y:S02]  /*2850*/  VIMNMX.U16x2 R7, PT, PT, R32, R8, PT ;  /* 0x0000000820077248 */ /* 0x000fe40003fe0200 */
[----:B------:R-:W-:Y:S02]  /*2860*/  IADD3 R9, PT, PT, R40, R5, R9 ;  /* 0x0000000528097210 */ /* 0x000fe40007ffe009 */
[----:B------:R-:W-:Y:S02]  /*2870*/  VIMNMX.U16x2 R5, PT, PT, R36, R0, !PT ;  /* 0x0000000024057248 */ /* 0x000fe40007fe0200 */
[----:B------:R-:W-:Y:S02]  /*2880*/  PRMT R38, R13, 0x7710, RZ ;  /* 0x000077100d267816 */ /* 0x000fe400000000ff */
[----:B------:R-:W-:-:S02]  /*2890*/  PRMT R15, R7, 0x7610, R15 ;  /* 0x00007610070f7816 */ /* 0x000fc4000000000f */
[-C--:B------:R-:W-:Y:S01]  /*28a0*/  VIMNMX.U16x2 R3, PT, PT, R36, R26.reuse, PT ;  /* 0x0000001a24037248 */ /* 0x080fe20003fe0200 */
[----:B------:R-:W-:Y:S01]  /*28b0*/  IMAD.IADD R13, R5, 0x1, R38 ;  /* 0x00000001050d7824 */ /* 0x000fe200078e0226 */
[-C--:B------:R-:W-:Y:S01]  /*28c0*/  VIMNMX.U16x2 R5, PT, PT, R32, R26.reuse, PT ;  /* 0x0000001a20057248 */ /* 0x080fe20003fe0200 */
[----:B------:R-:W-:Y:S01]  /*28d0*/  IMAD.MOV R15, RZ, RZ, -R15 ;  /* 0x000000ffff0f7224 */ /* 0x000fe200078e0a0f */
[----:B------:R-:W-:Y:S01]  /*28e0*/  VIMNMX.U16x2 R36, PT, PT, R36, R26, !PT ;  /* 0x0000001a24247248 */ /* 0x000fe20007fe0200 */
[----:B------:R-:W-:Y:S01]  /*28f0*/  IMAD.MOV R38, RZ, RZ, -R3 ;  /* 0x000000ffff267224 */ /* 0x000fe200078e0a03 */
[----:B------:R-:W-:Y:S01]  /*2900*/  VIMNMX.U16x2 R7, PT, PT, R32, R8, !PT ;  /* 0x0000000820077248 */ /* 0x000fe20007fe0200 */
[----:B------:R-:W-:Y:S01]  /*2910*/  IMAD.MOV R5, RZ, RZ, -R5 ;  /* 0x000000ffff057224 */ /* 0x000fe200078e0a05 */
[----:B------:R-:W-:Y:S02]  /*2920*/  PRMT R40, R15, 0x7710, RZ ;  /* 0x000077100f287816 */ /* 0x000fe400000000ff */
[----:B------:R-:W-:-:S02]  /*2930*/  PRMT R3, R36, 0x7610, R3 ;  /* 0x0000761024037816 */ /* 0x000fc40000000003 */
[----:B------:R-:W-:Y:S01]  /*2940*/  PRMT R38, R38, 0x7710, RZ ;  /* 0x0000771026267816 */ /* 0x000fe200000000ff */
[----:B------:R-:W-:Y:S01]  /*2950*/  IMAD.IADD R7, R7, 0x1, R40 ;  /* 0x0000000107077824 */ /* 0x000fe200078e0228 */
[----:B------:R-:W-:Y:S01]  /*2960*/  VIMNMX.U16x2 R32, PT, PT, R32, R26, !PT ;  /* 0x0000001a20207248 */ /* 0x000fe20007fe0200 */
[----:B------:R-:W5:Y:S01]  /*2970*/  LDG.E.U8 R36, desc[UR4][R52.64+0x422] ;  /* 0x0004220434247981 */ /* 0x000f62000c1e1100 */
[----:B------:R-:W-:Y:S01]  /*2980*/  PRMT R15, R5, 0x7710, RZ ;  /* 0x00007710050f7816 */ /* 0x000fe200000000ff */
[----:B------:R-:W-:Y:S01]  /*2990*/  IMAD.IADD R5, R3, 0x1, R38 ;  /* 0x0000000103057824 */ /* 0x000fe200078e0226 */
[----:B------:R-:W-:Y:S01]  /*29a0*/  LOP3.LUT R7, R7, 0xffff, RZ, 0xc0, !PT ;  /* 0x0000ffff07077812 */ /* 0x000fe200078ec0ff */
[----:B------:R-:W5:Y:S02]  /*29b0*/  LDG.E.U8 R40, desc[UR4][R52.64+0x424] ;  /* 0x0004240434287981 */ /* 0x000f64000c1e1100 */
[----:B------:R-:W-:Y:S01]  /*29c0*/  IMAD.IADD R3, R32, 0x1, R15 ;  /* 0x0000000120037824 */ /* 0x000fe200078e020f */
[----:B------:R-:W-:Y:S01]  /*29d0*/  LOP3.LUT R32, R13, 0xffff, RZ, 0xc0, !PT ;  /* 0x0000ffff0d207812 */ /* 0x000fe200078ec0ff */
[----:B------:R-:W5:Y:S03]  /*29e0*/  LDG.E.U8 R38, desc[UR4][R52.64+0x425] ;  /* 0x0004250434267981 */ /* 0x000f66000c1e1100 */
[----:B------:R-:W-:-:S02]  /*29f0*/  IADD3 R11, PT, PT, R7, R32, R11 ;  /* 0x00000020070b7210 */ /* 0x000fc40007ffe00b */
[----:B------:R-:W-:Y:S02]  /*2a00*/  LOP3.LUT R7, R5, 0xffff, RZ, 0xc0, !PT ;  /* 0x0000ffff05077812 */ /* 0x000fe400078ec0ff */
[----:B------:R-:W-:Y:S02]  /*2a10*/  LOP3.LUT R32, R3, 0xffff, RZ, 0xc0, !PT ;  /* 0x0000ffff03207812 */ /* 0x000fe400078ec0ff */
[----:B--2---:R-:W-:Y:S02]  /*2a20*/  VIMNMX.U16x2 R5, PT, PT, R24, R26, PT ;  /* 0x0000001a18057248 */ /* 0x004fe40003fe0200 */
[----:B------:R-:W-:Y:S02]  /*2a30*/  IADD3 R9, PT, PT, R32, R7, R9 ;  /* 0x0000000720097210 */ /* 0x000fe40007ffe009 */
[CC--:B------:R-:W-:Y:S01]  /*2a40*/  VIMNMX.U16x2 R3, PT, PT, R24.reuse, R14.reuse, PT ;  /* 0x0000000e18037248 */ /* 0x0c0fe20003fe0200 */
[----:B------:R-:W2:Y:S01]  /*2a50*/  LDG.E.U8 R32, desc[UR4][R52.64+0x426] ;  /* 0x0004260434207981 */ /* 0x000ea2000c1e1100 */
[----:B------:R-:W-:-:S02]  /*2a60*/  VIMNMX.U16x2 R7, PT, PT, R24, R14, !PT ;  /* 0x0000000e18077248 */ /* 0x000fc40007fe0200 */
[----:B------:R-:W-:Y:S02]  /*2a70*/  PRMT R13, R5, 0x7610, R13 ;  /* 0x00007610050d7816 */ /* 0x000fe4000000000d */
[----:B------:R-:W-:Y:S01]  /*2a80*/  PRMT R5, R7, 0x7610, R5 ;  /* 0x0000761007057816 */ /* 0x000fe20000000005 */
[----:B------:R-:W-:Y:S01]  /*2a90*/  IMAD.MOV R7, RZ, RZ, -R3 ;  /* 0x000000ffff077224 */ /* 0x000fe200078e0a03 */
[----:B------:R-:W-:Y:S01]  /*2aa0*/  VIMNMX.U16x2 R24, PT, PT, R24, R26, !PT ;  /* 0x0000001a18187248 */ /* 0x000fe20007fe0200 */
[--C-:B------:R-:W-:Y:S01]  /*2ab0*/  IMAD.MOV R26, RZ, RZ, -R13.reuse ;  /* 0x000000ffff1a7224 */ /* 0x100fe200078e0a0d */
[----:B------:R-:W-:Y:S02]  /*2ac0*/  VIMNMX.U16x2 R3, PT, PT, R22, R34, PT ;  /* 0x0000002216037248 */ /* 0x000fe40003fe0200 */
[----:B------:R-:W-:Y:S02]  /*2ad0*/  PRMT R13, R24, 0x7610, R13 ;  /* 0x00007610180d7816 */ /* 0x000fe4000000000d */
[----:B------:R-:W-:-:S02]  /*2ae0*/  PRMT R24, R7, 0x7710, RZ ;  /* 0x0000771007187816 */ /* 0x000fc400000000ff */
[----:B------:R-:W-:Y:S02]  /*2af0*/  PRMT R7, R3, 0x7610, R7 ;  /* 0x0000761003077816 */ /* 0x000fe40000000007 */
[C---:B------:R-:W-:Y:S01]  /*2b00*/  VIMNMX.U16x2 R3, PT, PT, R22.reuse, R34, !PT ;  /* 0x0000002216037248 */ /* 0x040fe20007fe0200 */
[----:B------:R-:W-:Y:S01]  /*2b10*/  IMAD.IADD R5, R5, 0x1, R24 ;  /* 0x0000000105057824 */ /* 0x000fe200078e0218 */
[----:B------:R-:W-:Y:S01]  /*2b20*/  LOP3.LUT R50, R71, 0xff, RZ, 0xc0, !PT ;  /* 0x000000ff47327812 */ /* 0x000fe200078ec0ff */
[--C-:B------:R-:W-:Y:S01]  /*2b30*/  IMAD.MOV R24, RZ, RZ, -R7.reuse ;  /* 0x000000ffff187224 */ /* 0x100fe200078e0a07 */
[----:B------:R-:W-:Y:S02]  /*2b40*/  PRMT R7, R3, 0x7610, R7 ;  /* 0x0000761003077816 */ /* 0x000fe40000000007 */
[----:B------:R-:W-:Y:S02]  /*2b50*/  VIMNMX.U16x2 R3, PT, PT, R22, R50, PT ;  /* 0x0000003216037248 */ /* 0x000fe40003fe0200 */
[----:B------:R-:W-:-:S03]  /*2b60*/  PRMT R24, R24, 0x7710, RZ ;  /* 0x0000771018187816 */ /* 0x000fc600000000ff */
[----:B------:R-:W-:Y:S02]  /*2b70*/  IMAD.MOV R3, RZ, RZ, -R3 ;  /* 0x000000ffff037224 */ /* 0x000fe400078e0a03 */
[----:B------:R-:W-:Y:S01]  /*2b80*/  IMAD.IADD R7, R7, 0x1, R24 ;  /* 0x0000000107077824 */ /* 0x000fe200078e0218 */
[----:B------:R-:W-:Y:S02]  /*2b90*/  VIMNMX.U16x2 R22, PT, PT, R22, R50, !PT ;  /* 0x0000003216167248 */ /* 0x000fe40007fe0200 */
[----:B------:R-:W-:Y:S02]  /*2ba0*/  PRMT R24, R3, 0x7710, RZ ;  /* 0x0000771003187816 */ /* 0x000fe400000000ff */
[----:B------:R-:W-:Y:S02]  /*2bb0*/  VIMNMX.U16x2 R3, PT, PT, R18, R28, PT ;  /* 0x0000001c12037248 */ /* 0x000fe40003fe0200 */
[----:B------:R-:W-:Y:S02]  /*2bc0*/  PRMT R15, R22, 0x7610, R15 ;  /* 0x00007610160f7816 */ /* 0x000fe4000000000f */
[----:B------:R-:W-:-:S02]  /*2bd0*/  PRMT R17, R3, 0x7610, R17 ;  /* 0x0000761003117816 */ /* 0x000fc40000000011 */
[----:B------:R-:W-:Y:S02]  /*2be0*/  LOP3.LUT R22, R5, 0xffff, RZ, 0xc0, !PT ;  /* 0x0000ffff05167812 */ /* 0x000fe400078ec0ff */
[----:B---3--:R-:W-:Y:S01]  /*2bf0*/  VIMNMX.U16x2 R5, PT, PT, R16, R30, PT ;  /* 0x0000001e10057248 */ /* 0x008fe20003fe0200 */
[----:B------:R-:W-:Y:S01]  /*2c00*/  IMAD.MOV R17, RZ, RZ, -R17 ;  /* 0x000000ffff117224 */ /* 0x000fe200078e0a11 */
[----:B------:R-:W-:Y:S02]  /*2c10*/  LOP3.LUT R7, R7, 0xffff, RZ, 0xc0, !PT ;  /* 0x0000ffff07077812 */ /* 0x000fe400078ec0ff */
[----:B------:R-:W-:Y:S01]  /*2c20*/  PRMT R26, R26, 0x7710, RZ ;  /* 0x000077101a1a7816 */ /* 0x000fe200000000ff */
[----:B------:R-:W-:Y:S01]  /*2c30*/  IMAD.MOV R5, RZ, RZ, -R5 ;  /* 0x000000ffff057224 */ /* 0x000fe200078e0a05 */
[----:B------:R-:W-:Y:S01]  /*2c40*/  IADD3 R11, PT, PT, R7, R22, R11 ;  /* 0x00000016070b7210 */ /* 0x000fe20007ffe00b */
[----:B------:R-:W-:Y:S01]  /*2c50*/  IMAD.IADD R15, R15, 0x1, R24 ;  /* 0x000000010f0f7824 */ /* 0x000fe200078e0218 */
[----:B------:R-:W-:Y:S01]  /*2c60*/  VIMNMX.U16x2 R7, PT, PT, R18, R28, !PT ;  /* 0x0000001c12077248 */ /* 0x000fe20007fe0200 */
[----:B------:R-:W-:Y:S01]  /*2c70*/  IMAD.IADD R13, R13, 0x1, R26 ;  /* 0x000000010d0d7824 */ /* 0x000fe200078e021a */
[----:B------:R-:W-:Y:S01]  /*2c80*/  PRMT R22, R17, 0x7710, RZ ;  /* 0x0000771011167816 */ /* 0x000fe200000000ff */
[----:B------:R-:W3:Y:S01]  /*2c90*/  LDG.E.U8 R26, desc[UR4][R52.64+0x4d1] ;  /* 0x0004d104341a7981 */ /* 0x000ee2000c1e1100 */
[----:B------:R-:W-:-:S02]  /*2ca0*/  VIMNMX.U16x2 R3, PT, PT, R16, R30, !PT ;  /* 0x0000001e10037248 */ /* 0x000fc40007fe0200 */
[----:B------:R-:W-:Y:S01]  /*2cb0*/  PRMT R24, R5, 0x7710, RZ ;  /* 0x0000771005187816 */ /* 0x000fe200000000ff */
[----:B------:R-:W-:Y:S01]  /*2cc0*/  IMAD.IADD R7, R7, 0x1, R22 ;  /* 0x0000000107077824 */ /* 0x000fe200078e0216 */
[----:B------:R-:W-:Y:S02]  /*2cd0*/  LOP3.LUT R13, R13, 0xffff, RZ, 0xc0, !PT ;  /* 0x0000ffff0d0d7812 */ /* 0x000fe400078ec0ff */
[----:B------:R-:W-:Y:S01]  /*2ce0*/  LOP3.LUT R22, R15, 0xffff, RZ, 0xc0, !PT ;  /* 0x0000ffff0f167812 */ /* 0x000fe200078ec0ff */
[----:B------:R-:W-:Y:S01]  /*2cf0*/  IMAD.IADD R3, R3, 0x1, R24 ;  /* 0x0000000103037824 */ /* 0x000fe200078e0218 */
[----:B------:R-:W-:Y:S01]  /*2d00*/  VIMNMX.U16x2 R5, PT, PT, R16, R50, PT ;  /* 0x0000003210057248 */ /* 0x000fe20003fe0200 */
[----:B------:R-:W3:Y:S01]  /*2d10*/  LDG.E.U8 R24, desc[UR4][R52.64+0x4d0] ;  /* 0x0004d00434187981 */ /* 0x000ee2000c1e1100 */
[----:B------:R-:W-:Y:S02]  /*2d20*/  IADD3 R9, PT, PT, R22, R13, R9 ;  /* 0x0000000d16097210 */ /* 0x000fe40007ffe009 */
[----:B------:R-:W-:-:S02]  /*2d30*/  LOP3.LUT R22, R7, 0xffff, RZ, 0xc0, !PT ;  /* 0x0000ffff07167812 */ /* 0x000fc400078ec0ff */
[----:B------:R-:W-:Y:S02]  /*2d40*/  LOP3.LUT R7, R3, 0xffff, RZ, 0xc0, !PT ;  /* 0x0000ffff03077812 */ /* 0x000fe400078ec0ff */
[----:B------:R-:W-:Y:S02]  /*2d50*/  VIMNMX.U16x2 R3, PT, PT, R18, R50, PT ;  /* 0x0000003212037248 */ /* 0x000fe40003fe0200 */
[----:B------:R-:W-:Y:S02]  /*2d60*/  IADD3 R11, PT, PT, R7, R22, R11 ;  /* 0x00000016070b7210 */ /* 0x000fe40007ffe00b */
[-C--:B------:R-:W-:Y:S01]  /*2d70*/  VIMNMX.U16x2 R16, PT, PT, R16, R50.reuse, !PT ;  /* 0x0000003210107248 */ /* 0x080fe20007fe0200 */
[----:B------:R-:W-:Y:S01]  /*2d80*/  IMAD.MOV R7, RZ, RZ, -R3 ;  /* 0x000000ffff077224 */ /* 0x000fe200078e0a03 */
[----:B------:R-:W-:Y:S01]  /*2d90*/  VIMNMX.U16x2 R18, PT, PT, R18, R50, !PT ;  /* 0x0000003212127248 */ /* 0x000fe20007fe0200 */
[----:B------:R-:W-:Y:S01]  /*2da0*/  IMAD.MOV R3, RZ, RZ, -R5 ;  /* 0x000000ffff037224 */ /* 0x000fe200078e0a05 */
[----:B------:R-:W3:Y:S04]  /*2db0*/  LDG.E.U8 R22, desc[UR4][R52.64+0x4d3] ;  /* 0x0004d30434167981 */ /* 0x000ee8000c1e1100 */
[----:B------:R-:W-:-:S02]  /*2dc0*/  PRMT R3, R3, 0x7710, RZ ;  /* 0x0000771003037816 */ /* 0x000fc400000000ff */
[----:B------:R-:W-:-:S03]  /*2dd0*/  PRMT R5, R7, 0x7710, RZ ;  /* 0x0000771007057816 */ /* 0x000fc600000000ff */
[----:B------:R-:W-:Y:S01]  /*2de0*/  IMAD.IADD R16, R16, 0x1, R3 ;  /* 0x0000000110107824 */ /* 0x000fe200078e0203 */
[----:B----4-:R-:W-:Y:S01]  /*2df0*/  VIMNMX.U16x2 R3, PT, PT, R6, R20, PT ;  /* 0x0000001406037248 */ /* 0x010fe20003fe0200 */
[----:B------:R-:W-:-:S03]  /*2e00*/  IMAD.IADD R18, R18, 0x1, R5 ;  /* 0x0000000112127824 */ /* 0x000fc600078e0205 */
[----:B------:R-:W-:Y:S02]  /*2e10*/  PRMT R5, R3, 0x7610, R5 ;  /* 0x0000761003057816 */ /* 0x000fe40000000005 */
[----:B------:R-:W-:Y:S02]  /*2e20*/  LOP3.LUT R13, R18, 0xffff, RZ, 0xc0, !PT ;  /* 0x0000ffff120d7812 */ /* 0x000fe400078ec0ff */
[----:B------:R-:W-:Y:S01]  /*2e30*/  LOP3.LUT R16, R16, 0xffff, RZ, 0xc0, !PT ;  /* 0x0000ffff10107812 */ /* 0x000fe200078ec0ff */
[----:B------:R-:W-:Y:S01]  /*2e40*/  IMAD.MOV R5, RZ, RZ, -R5 ;  /* 0x000000ffff057224 */ /* 0x000fe200078e0a05 */
[----:B------:R-:W-:Y:S01]  /*2e50*/  VIMNMX.U16x2 R3, PT, PT, R6, R20, !PT ;  /* 0x0000001406037248 */ /* 0x000fe20007fe0200 */
[----:B------:R-:W4:Y:S01]  /*2e60*/  LDG.E.U8 R18, desc[UR4][R52.64+0x4d7] ;  /* 0x0004d70434127981 */ /* 0x000f22000c1e1100 */
[----:B-----5:R-:W-:Y:S02]  /*2e70*/  VIMNMX.U16x2 R7, PT, PT, R12, R4, PT ;  /* 0x000000040c077248 */ /* 0x020fe40003fe0200 */
[----:B------:R-:W-:-:S02]  /*2e80*/  IADD3 R13, PT, PT, R16, R13, R9 ;  /* 0x0000000d100d7210 */ /* 0x000fc40007ffe009 */
[----:B------:R-:W-:Y:S02]  /*2e90*/  PRMT R15, R3, 0x7610, R15 ;  /* 0x00007610030f7816 */ /* 0x000fe4000000000f */
[----:B------:R-:W-:Y:S02]  /*2ea0*/  PRMT R16, R5, 0x7710, RZ ;  /* 0x0000771005107816 */ /* 0x000fe400000000ff */
[CC--:B------:R-:W-:Y:S02]  /*2eb0*/  VIMNMX.U16x2 R3, PT, PT, R6.reuse, R50.reuse, PT ;  /* 0x0000003206037248 */ /* 0x0c0fe40003fe0200 */
[----:B------:R-:W-:Y:S02]  /*2ec0*/  VIMNMX.U16x2 R5, PT, PT, R6, R50, !PT ;  /* 0x0000003206057248 */ /* 0x000fe40007fe0200 */
[----:B------:R-:W-:Y:S01]  /*2ed0*/  PRMT R6, R7, 0x7610, R6 ;  /* 0x0000761007067816 */ /* 0x000fe20000000006 */
[----:B------:R-:W-:-:S04]  /*2ee0*/  IMAD.IADD R15, R15, 0x1, R16 ;  /* 0x000000010f0f7824 */ /* 0x000fc800078e0210 */
[----:B------:R-:W-:Y:S01]  /*2ef0*/  IMAD.MOV R16, RZ, RZ, -R6 ;  /* 0x000000ffff107224 */ /* 0x000fe200078e0a06 */
[C---:B------:R-:W-:Y:S01]  /*2f00*/  VIMNMX.U16x2 R9, PT, PT, R12.reuse, R4, !PT ;  /* 0x000000040c097248 */ /* 0x040fe20007fe0200 */
[----:B------:R-:W5:Y:S01]  /*2f10*/  LDG.E.U8 R6, desc[UR4][R52.64+0x427] ;  /* 0x0004270434067981 */ /* 0x000f62000c1e1100 */
[----:B------:R-:W-:Y:S02]  /*2f20*/  VIMNMX.U16x2 R7, PT, PT, R12, R50, PT ;  /* 0x000000320c077248 */ /* 0x000fe40003fe0200 */
[----:B------:R-:W-:-:S05]  /*2f30*/  PRMT R16, R16, 0x7710, RZ ;  /* 0x0000771010107816 */ /* 0x000fca00000000ff */
[----:B------:R-:W-:Y:S02]  /*2f40*/  IMAD.IADD R9, R9, 0x1, R16 ;  /* 0x0000000109097824 */ /* 0x000fe400078e0210 */
[----:B------:R-:W-:Y:S02]  /*2f50*/  IMAD.MOV R16, RZ, RZ, -R3 ;  /* 0x000000ffff107224 */ /* 0x000fe400078e0a03 */
[----:B------:R-:W-:Y:S01]  /*2f60*/  IMAD.MOV R3, RZ, RZ, -R7 ;  /* 0x000000ffff037224 */ /* 0x000fe200078e0a07 */
[----:B------:R-:W-:-:S04]  /*2f70*/  VIMNMX.U16x2 R12, PT, PT, R12, R50, !PT ;  /* 0x000000320c0c7248 */ /* 0x000fc80007fe0200 */
[----:B------:R-:W-:Y:S02]  /*2f80*/  PRMT R3, R3, 0x7710, RZ ;  /* 0x0000771003037816 */ /* 0x000fe400000000ff */
[----:B------:R-:W-:-:S03]  /*2f90*/  LOP3.LUT R9, R9, 0xffff, RZ, 0xc0, !PT ;  /* 0x0000ffff09097812 */ /* 0x000fc600078ec0ff */
[----:B------:R-:W-:Y:S01]  /*2fa0*/  IMAD.IADD R3, R12, 0x1, R3 ;  /* 0x000000010c037824 */ /* 0x000fe200078e0203 */
[----:B------:R-:W-:Y:S02]  /*2fb0*/  LOP3.LUT R12, R15, 0xffff, RZ, 0xc0, !PT ;  /* 0x0000ffff0f0c7812 */ /* 0x000fe400078ec0ff */
[----:B------:R-:W-:Y:S02]  /*2fc0*/  PRMT R16, R16, 0x7710, RZ ;  /* 0x0000771010107816 */ /* 0x000fe400000000ff */
[----:B------:R-:W-:Y:S02]  /*2fd0*/  IADD3 R11, PT, PT, R9, R12, R11 ;  /* 0x0000000c090b7210 */ /* 0x000fe40007ffe00b */
[----:B------:R-:W-:Y:S01]  /*2fe0*/  LOP3.LUT R12, R3, 0xffff, RZ, 0xc0, !PT ;  /* 0x0000ffff030c7812 */ /* 0x000fe200078ec0ff */
[----:B------:R-:W-:Y:S01]  /*2ff0*/  IMAD.IADD R5, R5, 0x1, R16 ;  /* 0x0000000105057824 */ /* 0x000fe200078e0210 */
[----:B------:R-:W-:-:S04]  /*3000*/  VIMNMX.U16x2 R3, PT, PT, R2, R0, PT ;  /* 0x0000000002037248 */ /* 0x000fc80003fe0200 */
[----:B------:R-:W-:Y:S02]  /*3010*/  PRMT R9, R3, 0x7610, R9 ;  /* 0x0000761003097816 */ /* 0x000fe40000000009 */
[----:B------:R-:W-:-:S03]  /*3020*/  LOP3.LUT R5, R5, 0xffff, RZ, 0xc0, !PT ;  /* 0x0000ffff05057812 */ /* 0x000fc600078ec0ff */
[----:B------:R-:W-:Y:S01]  /*3030*/  IMAD.MOV R9, RZ, RZ, -R9 ;  /* 0x000000ffff097224 */ /* 0x000fe200078e0a09 */
[----:B------:R-:W-:Y:S02]  /*3040*/  IADD3 R7, PT, PT, R12, R5, R13 ;  /* 0x000000050c077210 */ /* 0x000fe40007ffe00d */
[C---:B------:R-:W-:Y:S01]  /*3050*/  VIMNMX.U16x2 R5, PT, PT, R2.reuse, R50, PT ;  /* 0x0000003202057248 */ /* 0x040fe20003fe0200 */
[----:B------:R-:W4:Y:S01]  /*3060*/  LDG.E.U8 R12, desc[UR4][R52.64+0x4d2] ;  /* 0x0004d204340c7981 */ /* 0x000f22000c1e1100 */
[----:B------:R-:W-:Y:S02]  /*3070*/  PRMT R16, R9, 0x7710, RZ ;  /* 0x0000771009107816 */ /* 0x000fe400000000ff */
[----:B------:R-:W-:Y:S02]  /*3080*/  PRMT R9, R5, 0x7610, R9 ;  /* 0x0000761005097816 */ /* 0x000fe40000000009 */
[----:B------:R-:W-:-:S03]  /*3090*/  VIMNMX.U16x2 R3, PT, PT, R2, R0, !PT ;  /* 0x0000000002037248 */ /* 0x000fc60007fe0200 */
[----:B------:R-:W-:Y:S01]  /*30a0*/  IMAD.MOV R9, RZ, RZ, -R9 ;  /* 0x000000ffff097224 */ /* 0x000fe200078e0a09 */
[----:B------:R-:W-:Y:S01]  /*30b0*/  VIMNMX.U16x2 R2, PT, PT, R2, R50, !PT ;  /* 0x0000003202027248 */ /* 0x000fe20007fe0200 */
[----:B------:R-:W-:-:S03]  /*30c0*/  IMAD.IADD R5, R3, 0x1, R16 ;  /* 0x0000000103057824 */ /* 0x000fc600078e0210 */
[----:B------:R-:W-:Y:S02]  /*30d0*/  PRMT R9, R9, 0x7710, RZ ;  /* 0x0000771009097816 */ /* 0x000fe400000000ff */
[----:B------:R-:W-:-:S03]  /*30e0*/  VIMNMX.U16x2 R3, PT, PT, R10, R8, PT ;  /* 0x000000080a037248 */ /* 0x000fc60003fe0200 */
[----:B------:R-:W-:Y:S01]  /*30f0*/  IMAD.IADD R9, R2, 0x1, R9 ;  /* 0x0000000102097824 */ /* 0x000fe200078e0209 */
[----:B------:R-:W-:Y:S01]  /*3100*/  VIMNMX.U16x2 R2, PT, PT, R10, R8, !PT ;  /* 0x000000080a027248 */ /* 0x000fe20007fe0200 */
[----:B------:R-:W-:-:S03]  /*3110*/  IMAD.MOV R16, RZ, RZ, -R3 ;  /* 0x000000ffff107224 */ /* 0x000fc600078e0a03 */
[----:B------:R-:W-:Y:S02]  /*3120*/  PRMT R3, R2, 0x7610, R3 ;  /* 0x0000761002037816 */ /* 0x000fe40000000003 */
[----:B------:R-:W-:-:S04]  /*3130*/  VIMNMX.U16x2 R2, PT, PT, R10, R50, PT ;  /* 0x000000320a027248 */ /* 0x000fc80003fe0200 */
[----:B------:R-:W-:Y:S02]  /*3140*/  PRMT R13, R2, 0x7610, R13 ;  /* 0x00007610020d7816 */ /* 0x000fe4000000000d */
[----:B------:R-:W4:Y:S01]  /*3150*/  LDG.E.U8 R2, desc[UR4][R52.64+0x4d4] ;  /* 0x0004d40434027981 */ /* 0x000f22000c1e1100 */
[----:B------:R-:W-:Y:S02]  /*3160*/  PRMT R16, R16, 0x7710, RZ ;  /* 0x0000771010107816 */ /* 0x000fe400000000ff */
[----:B------:R-:W-:Y:S01]  /*3170*/  IMAD.MOV R13, RZ, RZ, -R13 ;  /* 0x000000ffff0d7224 */ /* 0x000fe200078e0a0d */
[----:B------:R-:W-:Y:S02]  /*3180*/  VIMNMX.U16x2 R10, PT, PT, R10, R50, !PT ;  /* 0x000000320a0a7248 */ /* 0x000fe40007fe0200 */
[----:B------:R-:W-:Y:S02]  /*3190*/  IMAD.IADD R3, R3, 0x1, R16 ;  /* 0x0000000103037824 */ /* 0x000fe400078e0210 */
[----:B------:R-:W-:-:S03]  /*31a0*/  PRMT R13, R13, 0x7710, RZ ;  /* 0x000077100d0d7816 */ /* 0x000fc600000000ff */
[----:B------:R-:W-:Y:S02]  /*31b0*/  LOP3.LUT R3, R3, 0xffff, RZ, 0xc0, !PT ;  /* 0x0000ffff03037812 */ /* 0x000fe400078ec0ff */
[----:B------:R-:W-:Y:S01]  /*31c0*/  IMAD.IADD R13, R10, 0x1, R13 ;  /* 0x000000010a0d7824 */ /* 0x000fe200078e020d */
[----:B------:R-:W-:Y:S02]  /*31d0*/  LOP3.LUT R10, R5, 0xffff, RZ, 0xc0, !PT ;  /* 0x0000ffff050a7812 */ /* 0x000fe400078ec0ff */
[----:B------:R-:W-:Y:S02]  /*31e0*/  LOP3.LUT R9, R9, 0xffff, RZ, 0xc0, !PT ;  /* 0x0000ffff09097812 */ /* 0x000fe400078ec0ff */
[----:B------:R-:W-:Y:S02]  /*31f0*/  IADD3 R5, PT, PT, R3, R10, R11 ;  /* 0x0000000a03057210 */ /* 0x000fe40007ffe00b */
[----:B------:R-:W-:Y:S02]  /*3200*/  LOP3.LUT R10, R13, 0xffff, RZ, 0xc0, !PT ;  /* 0x0000ffff0d0a7812 */ /* 0x000fe400078ec0ff */
[----:B------:R-:W-:-:S02]  /*3210*/  VIMNMX.U16x2 R3, PT, PT, R48, R14, PT ;  /* 0x0000000e30037248 */ /* 0x000fc40003fe0200 */
[----:B------:R-:W-:Y:S02]  /*3220*/  IADD3 R7, PT, PT, R10, R9, R7 ;  /* 0x000000090a077210 */ /* 0x000fe40007ffe007 */
[----:B------:R-:W-:Y:S01]  /*3230*/  PRMT R9, R3, 0x7610, R9 ;  /* 0x0000761003097816 */ /* 0x000fe20000000009 */
[----:B------:R-:W4:Y:S04]  /*3240*/  LDG.E.U8 R10, desc[UR4][R52.64+0x4d5] ;  /* 0x0004d504340a7981 */ /* 0x000f28000c1e1100 */
[----:B------:R-:W-:Y:S01]  /*3250*/  IMAD.MOV R9, RZ, RZ, -R9 ;  /* 0x000000ffff097224 */ /* 0x000fe200078e0a09 */
[----:B------:R-:W-:-:S04]  /*3260*/  VIMNMX.U16x2 R3, PT, PT, R48, R14, !PT ;  /* 0x0000000e30037248 */ /* 0x000fc80007fe0200 */
[----:B------:R-:W-:-:S05]  /*3270*/  PRMT R16, R9, 0x7710, RZ ;  /* 0x0000771009107816 */ /* 0x000fca00000000ff */
[----:B------:R-:W-:Y:S02]  /*3280*/  IMAD.IADD R9, R3, 0x1, R16 ;  /* 0x0000000103097824 */ /* 0x000fe400078e0210 */
[----:B------:R0:W4:Y:S01]  /*3290*/  LDG.E.U8 R16, desc[UR4][R52.64+0x4d6] ;  /* 0x0004d60434107981 */ /* 0x000122000c1e1100 */
[----:B------:R-:W-:-:S04]  /*32a0*/  VIMNMX.U16x2 R3, PT, PT, R46, R34, PT ;  /* 0x000000222e037248 */ /* 0x000fc80003fe0200 */
[----:B------:R-:W-:-:S05]  /*32b0*/  PRMT R11, R3, 0x7610, R11 ;  /* 0x00007610030b7816 */ /* 0x000fca000000000b */
[----:B------:R-:W-:Y:S01]  /*32c0*/  IMAD.MOV R11, RZ, RZ, -R11 ;  /* 0x000000ffff0b7224 */ /* 0x000fe200078e0a0b */
[----:B------:R-:W-:-:S04]  /*32d0*/  VIMNMX.U16x2 R3, PT, PT, R46, R34, !PT ;  /* 0x000000222e037248 */ /* 0x000fc80007fe0200 */
[----:B------:R-:W-:-:S05]  /*32e0*/  PRMT R54, R11, 0x7710, RZ ;  /* 0x000077100b367816 */ /* 0x000fca00000000ff */
[----:B------:R-:W-:Y:S01]  /*32f0*/  IMAD.IADD R11, R3, 0x1, R54 ;  /* 0x00000001030b7824 */ /* 0x000fe200078e0236 */
[CC--:B------:R-:W-:Y:S02]  /*3300*/  VIMNMX.U16x2 R3, PT, PT, R48.reuse, R50.reuse, PT ;  /* 0x0000003230037248 */ /* 0x0c0fe40003fe0200 */
[----:B------:R-:W-:Y:S02]  /*3310*/  VIMNMX.U16x2 R50, PT, PT, R48, R50, !PT ;  /* 0x0000003230327248 */ /* 0x000fe40007fe0200 */
[----:B------:R-:W-:Y:S02]  /*3320*/  LOP3.LUT R48, R9, 0xffff, RZ, 0xc0, !PT ;  /* 0x0000ffff09307812 */ /* 0x000fe400078ec0ff */
[----:B------:R-:W-:-:S04]  /*3330*/  LOP3.LUT R11, R11, 0xffff, RZ, 0xc0, !PT ;  /* 0x0000ffff0b0b7812 */ /* 0x000fc800078ec0ff */
[----:B------:R-:W-:Y:S02]  /*3340*/  IADD3 R11, PT, PT, R11, R48, R5 ;  /* 0x000000300b0b7210 */ /* 0x000fe40007ffe005 */
[----:B------:R-:W-:Y:S01]  /*3350*/  LOP3.LUT R48, R72, 0xff, RZ, 0xc0, !PT ;  /* 0x000000ff48307812 */ /* 0x000fe200078ec0ff */
[----:B------:R-:W-:-:S03]  /*3360*/  IMAD.MOV R3, RZ, RZ, -R3 ;  /* 0x000000ffff037224 */ /* 0x000fc600078e0a03 */
[CC--:B------:R-:W-:Y:S02]  /*3370*/  VIMNMX.U16x2 R5, PT, PT, R46.reuse, R48.reuse, PT ;  /* 0x000000302e057248 */ /* 0x0c0fe40003fe0200 */
[----:B0-----:R-:W-:Y:S02]  /*3380*/  PRMT R52, R3, 0x7710, RZ ;  /* 0x0000771003347816 */ /* 0x001fe400000000ff */
[----:B------:R-:W-:Y:S01]  /*3390*/  VIMNMX.U16x2 R46, PT, PT, R46, R48, !PT ;  /* 0x000000302e2e7248 */ /* 0x000fe20007fe0200 */
[----:B------:R-:W-:Y:S01]  /*33a0*/  IMAD.MOV R5, RZ, RZ, -R5 ;  /* 0x000000ffff057224 */ /* 0x000fe200078e0a05 */
[----:B------:R-:W-:Y:S02]  /*33b0*/  VIMNMX.U16x2 R3, PT, PT, R44, R28, PT ;  /* 0x0000001c2c037248 */ /* 0x000fe40003fe0200 */
[----:B------:R-:W-:Y:S02]  /*33c0*/  PRMT R9, R50, 0x7610, R9 ;  /* 0x0000761032097816 */ /* 0x000fe40000000009 */
[----:B------:R-:W-:Y:S01]  /*33d0*/  PRMT R13, R46, 0x7610, R13 ;  /* 0x000076102e0d7816 */ /* 0x000fe2000000000d */
[----:B------:R-:W-:Y:S01]  /*33e0*/  IMAD.MOV R46, RZ, RZ, -R3 ;  /* 0x000000ffff2e7224 */ /* 0x000fe200078e0a03 */
[----:B------:R-:W-:-:S02]  /*33f0*/  PRMT R50, R5, 0x7710, RZ ;  /* 0x0000771005327816 */ /* 0x000fc400000000ff */
[----:B------:R-:W-:Y:S02]  /*3400*/  VIMNMX.U16x2 R5, PT, PT, R36, R30, PT ;  /* 0x0000001e24057248 */ /* 0x000fe40003fe0200 */
[----:B------:R-:W-:Y:S02]  /*3410*/  VIMNMX.U16x2 R3, PT, PT, R44, R28, !PT ;  /* 0x0000001c2c037248 */ /* 0x000fe40007fe0200 */
[----:B------:R-:W-:Y:S01]  /*3420*/  PRMT R46, R46, 0x7710, RZ ;  /* 0x000077102e2e7816 */ /* 0x000fe200000000ff */
[----:B------:R-:W-:Y:S02]  /*3430*/  IMAD.MOV R5, RZ, RZ, -R5 ;  /* 0x000000ffff057224 */ /* 0x000fe400078e0a05 */
[----:B------:R-:W-:Y:S02]  /*3440*/  IMAD.IADD R9, R9, 0x1, R52 ;  /* 0x0000000109097824 */ /* 0x000fe400078e0234 */
[----:B------:R-:W-:Y:S01]  /*3450*/  IMAD.IADD R15, R3, 0x1, R46 ;  /* 0x00000001030f7824 */ /* 0x000fe200078e022e */
[----:B------:R-:W-:Y:S01]  /*3460*/  VIMNMX.U16x2 R3, PT, PT, R36, R30, !PT ;  /* 0x0000001e24037248 */ /* 0x000fe20007fe0200 */
[----:B------:R-:W-:Y:S01]  /*3470*/  IMAD.IADD R13, R13, 0x1, R50 ;  /* 0x000000010d0d7824 */ /* 0x000fe200078e0232 */
[----:B------:R-:W-:-:S02]  /*3480*/  PRMT R46, R5, 0x7710, RZ ;  /* 0x00007710052e7816 */ /* 0x000fc400000000ff */
        /* <DEDUP_REMOVED lines=8> */
[----:B------:R-:W-:-:S02]  /*3510*/  PRMT R5, R3, 0x7610, R5 ;  /* 0x0000761003057816 */ /* 0x000fc40000000005 */
[----:B------:R-:W-:-:S03]  /*3520*/  VIMNMX.U16x2 R3, PT, PT, R36, R48, PT ;  /* 0x0000003024037248 */ /* 0x000fc60003fe0200 */
[----:B------:R-:W-:Y:S01]  /*3530*/  IMAD.MOV R5, RZ, RZ, -R5 ;  /* 0x000000ffff057224 */ /* 0x000fe200078e0a05 */
[----:B------:R-:W-:Y:S01]  /*3540*/  VIMNMX.U16x2 R44, PT, PT, R44, R48, !PT ;  /* 0x000000302c2c7248 */ /* 0x000fe20007fe0200 */
[----:B------:R-:W-:Y:S01]  /*3550*/  IMAD.MOV R9, RZ, RZ, -R3 ;  /* 0x000000ffff097224 */ /* 0x000fe200078e0a03 */
[----:B------:R-:W-:Y:S02]  /*3560*/  VIMNMX.U16x2 R3, PT, PT, R42, R20, PT ;  /* 0x000000142a037248 */ /* 0x000fe40003fe0200 */
[----:B------:R-:W-:Y:S02]  /*3570*/  PRMT R5, R5, 0x7710, RZ ;  /* 0x0000771005057816 */ /* 0x000fe400000000ff */
[----:B------:R-:W-:-:S03]  /*3580*/  VIMNMX.U16x2 R36, PT, PT, R36, R48, !PT ;  /* 0x0000003024247248 */ /* 0x000fc60007fe0200 */
[--C-:B------:R-:W-:Y:S01]  /*3590*/  IMAD.IADD R44, R44, 0x1, R5.reuse ;  /* 0x000000012c2c7824 */ /* 0x100fe200078e0205 */
[----:B------:R-:W-:Y:S02]  /*35a0*/  PRMT R5, R3, 0x7610, R5 ;  /* 0x0000761003057816 */ /* 0x000fe40000000005 */
[----:B------:R-:W-:Y:S02]  /*35b0*/  PRMT R9, R9, 0x7710, RZ ;  /* 0x0000771009097816 */ /* 0x000fe400000000ff */
[----:B------:R-:W-:Y:S01]  /*35c0*/  VIMNMX.U16x2 R3, PT, PT, R42, R20, !PT ;  /* 0x000000142a037248 */ /* 0x000fe20007fe0200 */
[----:B------:R-:W-:Y:S02]  /*35d0*/  IMAD.MOV R5, RZ, RZ, -R5 ;  /* 0x000000ffff057224 */ /* 0x000fe400078e0a05 */
[----:B------:R-:W-:Y:S01]  /*35e0*/  IMAD.IADD R36, R36, 0x1, R9 ;  /* 0x0000000124247824 */ /* 0x000fe200078e0209 */
[----:B------:R-:W-:Y:S02]  /*35f0*/  PRMT R15, R3, 0x7610, R15 ;  /* 0x00007610030f7816 */ /* 0x000fe4000000000f */
[----:B------:R-:W-:-:S02]  /*3600*/  VIMNMX.U16x2 R3, PT, PT, R42, R48, PT ;  /* 0x000000302a037248 */ /* 0x000fc40003fe0200 */
[----:B------:R-:W-:Y:S02]  /*3610*/  VIMNMX.U16x2 R9, PT, PT, R40, R48, PT ;  /* 0x0000003028097248 */ /* 0x000fe40003fe0200 */
[----:B------:R-:W-:Y:S02]  /*3620*/  LOP3.LUT R13, R44, 0xffff, RZ, 0xc0, !PT ;  /* 0x0000ffff2c0d7812 */ /* 0x000fe400078ec0ff */
[----:B------:R-:W-:Y:S01]  /*3630*/  PRMT R44, R5, 0x7710, RZ ;  /* 0x00007710052c7816 */ /* 0x000fe200000000ff */
[----:B------:R-:W-:Y:S01]  /*3640*/  IMAD.MOV R17, RZ, RZ, -R3 ;  /* 0x000000ffff117224 */ /* 0x000fe200078e0a03 */
[----:B------:R-:W-:Y:S02]  /*3650*/  LOP3.LUT R36, R36, 0xffff, RZ, 0xc0, !PT ;  /* 0x0000ffff24247812 */ /* 0x000fe400078ec0ff */
[----:B------:R-:W-:Y:S01]  /*3660*/  VIMNMX.U16x2 R5, PT, PT, R40, R4, PT ;  /* 0x0000000428057248 */ /* 0x000fe20003fe0200 */
[----:B------:R-:W-:Y:S01]  /*3670*/  IMAD.MOV R3, RZ, RZ, -R9 ;  /* 0x000000ffff037224 */ /* 0x000fe200078e0a09 */
[----:B------:R-:W-:-:S02]  /*3680*/  IADD3 R13, PT, PT, R36, R13, R7 ;  /* 0x0000000d240d7210 */ /* 0x000fc40007ffe007 */
[----:B------:R-:W-:Y:S01]  /*3690*/  VIMNMX.U16x2 R7, PT, PT, R40, R4, !PT ;  /* 0x0000000428077248 */ /* 0x000fe20007fe0200 */
[----:B------:R-:W-:Y:S01]  /*36a0*/  IMAD.MOV R36, RZ, RZ, -R5 ;  /* 0x000000ffff247224 */ /* 0x000fe200078e0a05 */
[-C--:B------:R-:W-:Y:S02]  /*36b0*/  VIMNMX.U16x2 R42, PT, PT, R42, R48.reuse, !PT ;  /* 0x000000302a2a7248 */ /* 0x080fe40007fe0200 */
[----:B------:R-:W-:Y:S02]  /*36c0*/  VIMNMX.U16x2 R40, PT, PT, R40, R48, !PT ;  /* 0x0000003028287248 */ /* 0x000fe40007fe0200 */
[----:B------:R-:W-:Y:S02]  /*36d0*/  PRMT R5, R17, 0x7710, RZ ;  /* 0x0000771011057816 */ /* 0x000fe400000000ff */
[----:B------:R-:W-:Y:S01]  /*36e0*/  PRMT R3, R3, 0x7710, RZ ;  /* 0x0000771003037816 */ /* 0x000fe200000000ff */
[----:B------:R-:W-:Y:S01]  /*36f0*/  IMAD.IADD R15, R15, 0x1, R44 ;  /* 0x000000010f0f7824 */ /* 0x000fe200078e022c */
[----:B------:R-:W-:Y:S01]  /*3700*/  PRMT R36, R36, 0x7710, RZ ;  /* 0x0000771024247816 */ /* 0x000fe200000000ff */
[----:B------:R-:W-:-:S02]  /*3710*/  IMAD.IADD R42, R42, 0x1, R5 ;  /* 0x000000012a2a7824 */ /* 0x000fc400078e0205 */
[----:B------:R-:W-:Y:S02]  /*3720*/  IMAD.IADD R40, R40, 0x1, R3 ;  /* 0x0000000128287824 */ /* 0x000fe400078e0203 */
[----:B------:R-:W-:Y:S01]  /*3730*/  IMAD.IADD R7, R7, 0x1, R36 ;  /* 0x0000000107077824 */ /* 0x000fe200078e0224 */
[----:B------:R-:W-:Y:S02]  /*3740*/  LOP3.LUT R36, R15, 0xffff, RZ, 0xc0, !PT ;  /* 0x0000ffff0f247812 */ /* 0x000fe400078ec0ff */
[----:B------:R-:W-:Y:S02]  /*3750*/  LOP3.LUT R15, R42, 0xffff, RZ, 0xc0, !PT ;  /* 0x0000ffff2a0f7812 */ /* 0x000fe400078ec0ff */
[----:B------:R-:W-:Y:S02]  /*3760*/  LOP3.LUT R40, R40, 0xffff, RZ, 0xc0, !PT ;  /* 0x0000ffff28287812 */ /* 0x000fe400078ec0ff */
[----:B------:R-:W-:Y:S02]  /*3770*/  VIMNMX.U16x2 R3, PT, PT, R38, R0, PT ;  /* 0x0000000026037248 */ /* 0x000fe40003fe0200 */
[----:B------:R-:W-:-:S02]  /*3780*/  IADD3 R15, PT, PT, R40, R15, R13 ;  /* 0x0000000f280f7210 */ /* 0x000fc40007ffe00d */
[----:B------:R-:W-:Y:S02]  /*3790*/  LOP3.LUT R7, R7, 0xffff, RZ, 0xc0, !PT ;  /* 0x0000ffff07077812 */ /* 0x000fe400078ec0ff */
[C---:B--2---:R-:W-:Y:S02]  /*37a0*/  VIMNMX.U16x2 R9, PT, PT, R32.reuse, R8, PT ;  /* 0x0000000820097248 */ /* 0x044fe40003fe0200 */
[----:B------:R-:W-:Y:S01]  /*37b0*/  VIMNMX.U16x2 R13, PT, PT, R32, R48, PT ;  /* 0x00000030200d7248 */ /* 0x000fe20003fe0200 */
[----:B------:R-:W-:Y:S01]  /*37c0*/  IMAD.MOV R3, RZ, RZ, -R3 ;  /* 0x000000ffff037224 */ /* 0x000fe200078e0a03 */
[----:B------:R-:W-:Y:S01]  /*37d0*/  IADD3 R17, PT, PT, R7, R36, R11 ;  /* 0x0000002407117210 */ /* 0x000fe20007ffe00b */
[----:B------:R-:W-:Y:S01]  /*37e0*/  IMAD.MOV R9, RZ, RZ, -R9 ;  /* 0x000000ffff097224 */ /* 0x000fe200078e0a09 */
[C---:B------:R-:W-:Y:S01]  /*37f0*/  VIMNMX.U16x2 R7, PT, PT, R38.reuse, R48, PT ;  /* 0x0000003026077248 */ /* 0x040fe20003fe0200 */
[----:B------:R-:W-:Y:S01]  /*3800*/  IMAD.MOV R13, RZ, RZ, -R13 ;  /* 0x000000ffff0d7224 */ /* 0x000fe200078e0a0d */
[----:B------:R-:W-:-:S02]  /*3810*/  VIMNMX.U16x2 R5, PT, PT, R38, R0, !PT ;  /* 0x0000000026057248 */ /* 0x000fc40007fe0200 */
[C---:B------:R-:W-:Y:S01]  /*3820*/  VIMNMX.U16x2 R11, PT, PT, R32.reuse, R8, !PT ;  /* 0x00000008200b7248 */ /* 0x040fe20007fe0200 */
[----:B------:R-:W-:Y:S01]  /*3830*/  IMAD.MOV R7, RZ, RZ, -R7 ;  /* 0x000000ffff077224 */ /* 0x000fe200078e0a07 */
[----:B------:R-:W-:Y:S02]  /*3840*/  PRMT R36, R3, 0x7710, RZ ;  /* 0x0000771003247816 */ /* 0x000fe400000000ff */
[-C--:B------:R-:W-:Y:S02]  /*3850*/  VIMNMX.U16x2 R32, PT, PT, R32, R48.reuse, !PT ;  /* 0x0000003020207248 */ /* 0x080fe40007fe0200 */
[----:B------:R-:W-:Y:S02]  /*3860*/  PRMT R40, R9, 0x7710, RZ ;  /* 0x0000771009287816 */ /* 0x000fe400000000ff */
[----:B------:R-:W-:Y:S01]  /*3870*/  PRMT R3, R13, 0x7710, RZ ;  /* 0x000077100d037816 */ /* 0x000fe200000000ff */
[----:B------:R-:W-:Y:S01]  /*3880*/  IMAD.IADD R5, R5, 0x1, R36 ;  /* 0x0000000105057824 */ /* 0x000fe200078e0224 */
[----:B------:R-:W-:Y:S01]  /*3890*/  VIMNMX.U16x2 R38, PT, PT, R38, R48, !PT ;  /* 0x0000003026267248 */ /* 0x000fe20007fe0200 */
[----:B------:R-:W-:Y:S01]  /*38a0*/  IMAD.IADD R11, R11, 0x1, R40 ;  /* 0x000000010b0b7824 */ /* 0x000fe200078e0228 */
[----:B------:R-:W-:Y:S01]  /*38b0*/  PRMT R7, R7, 0x7710, RZ ;  /* 0x0000771007077816 */ /* 0x000fe200000000ff */
[----:B------:R-:W-:Y:S01]  /*38c0*/  IMAD.IADD R3, R32, 0x1, R3 ;  /* 0x0000000120037824 */ /* 0x000fe200078e0203 */
[----:B------:R-:W-:-:S02]  /*38d0*/  LOP3.LUT R32, R5, 0xffff, RZ, 0xc0, !PT ;  /* 0x0000ffff05207812 */ /* 0x000fc400078ec0ff */
[----:B------:R-:W-:Y:S01]  /*38e0*/  LOP3.LUT R11, R11, 0xffff, RZ, 0xc0, !PT ;  /* 0x0000ffff0b0b7812 */ /* 0x000fe200078ec0ff */
[----:B------:R-:W-:Y:S01]  /*38f0*/  IMAD.IADD R38, R38, 0x1, R7 ;  /* 0x0000000126267824 */ /* 0x000fe200078e0207 */
[----:B------:R-:W-:Y:S02]  /*3900*/  LOP3.LUT R36, R3, 0xffff, RZ, 0xc0, !PT ;  /* 0x0000ffff03247812 */ /* 0x000fe400078ec0ff */
[----:B---3--:R-:W-:Y:S02]  /*3910*/  VIMNMX.U16x2 R7, PT, PT, R24, R34, PT ;  /* 0x0000002218077248 */ /* 0x008fe40003fe0200 */
[C---:B-----5:R-:W-:Y:S02]  /*3920*/  VIMNMX.U16x2 R5, PT, PT, R6.reuse, R48, PT ;  /* 0x0000003006057248 */ /* 0x060fe40003fe0200 */
[----:B------:R-:W-:Y:S02]  /*3930*/  VIMNMX.U16x2 R3, PT, PT, R6, R14, PT ;  /* 0x0000000e06037248 */ /* 0x000fe40003fe0200 */
[----:B------:R-:W-:Y:S01]  /*3940*/  IADD3 R17, PT, PT, R11, R32, R17 ;  /* 0x000000200b117210 */ /* 0x000fe20007ffe011 */
[----:B------:R-:W-:-:S02]  /*3950*/  IMAD.MOV R11, RZ, RZ, -R5 ;  /* 0x000000ffff0b7224 */ /* 0x000fc400078e0a05 */
[----:B------:R-:W-:Y:S02]  /*3960*/  IMAD.MOV R3, RZ, RZ, -R3 ;  /* 0x000000ffff037224 */ /* 0x000fe400078e0a03 */
[----:B------:R-:W-:Y:S01]  /*3970*/  IMAD.MOV R5, RZ, RZ, -R7 ;  /* 0x000000ffff057224 */ /* 0x000fe200078e0a07 */
[----:B------:R-:W-:Y:S02]  /*3980*/  LOP3.LUT R32, R73, 0xff, RZ, 0xc0, !PT ;  /* 0x000000ff49207812 */ /* 0x000fe400078ec0ff */
[C---:B------:R-:W-:Y:S02]  /*3990*/  VIMNMX.U16x2 R48, PT, PT, R6.reuse, R48, !PT ;  /* 0x0000003006307248 */ /* 0x040fe40007fe0200 */
[----:B------:R-:W-:Y:S02]  /*39a0*/  VIMNMX.U16x2 R6, PT, PT, R6, R14, !PT ;  /* 0x0000000e06067248 */ /* 0x000fe40007fe0200 */
[----:B------:R-:W-:Y:S02]  /*39b0*/  VIMNMX.U16x2 R34, PT, PT, R24, R34, !PT ;  /* 0x0000002218227248 */ /* 0x000fe40007fe0200 */
[----:B------:R-:W-:-:S02]  /*39c0*/  PRMT R3, R3, 0x7710, RZ ;  /* 0x0000771003037816 */ /* 0x000fc400000000ff */
[----:B------:R-:W-:Y:S02]  /*39d0*/  PRMT R5, R5, 0x7710, RZ ;  /* 0x0000771005057816 */ /* 0x000fe400000000ff */
[----:B------:R-:W-:Y:S01]  /*39e0*/  VIMNMX.U16x2 R9, PT, PT, R24, R32, PT ;  /* 0x0000002018097248 */ /* 0x000fe20003fe0200 */
[----:B------:R-:W-:Y:S02]  /*39f0*/  IMAD.IADD R6, R6, 0x1, R3 ;  /* 0x0000000106067824 */ /* 0x000fe400078e0203 */
[----:B------:R-:W-:Y:S02]  /*3a00*/  IMAD.IADD R34, R34, 0x1, R5 ;  /* 0x0000000122227824 */ /* 0x000fe400078e0205 */
[----:B------:R-:W-:Y:S01]  /*3a10*/  IMAD.MOV R7, RZ, RZ, -R9 ;  /* 0x000000ffff077224 */ /* 0x000fe200078e0a09 */
[----:B------:R-:W-:Y:S02]  /*3a20*/  LOP3.LUT R6, R6, 0xffff, RZ, 0xc0, !PT ;  /* 0x0000ffff06067812 */ /* 0x000fe400078ec0ff */
[----:B------:R-:W-:-:S02]  /*3a30*/  LOP3.LUT R34, R34, 0xffff, RZ, 0xc0, !PT ;  /* 0x0000ffff22227812 */ /* 0x000fc400078ec0ff */
[----:B------:R-:W-:Y:S02]  /*3a40*/  VIMNMX.U16x2 R24, PT, PT, R24, R32, !PT ;  /* 0x0000002018187248 */ /* 0x000fe40007fe0200 */
[----:B------:R-:W-:Y:S02]  /*3a50*/  PRMT R7, R7, 0x7710, RZ ;  /* 0x0000771007077816 */ /* 0x000fe400000000ff */
[----:B------:R-:W-:Y:S02]  /*3a60*/  PRMT R9, R11, 0x7710, RZ ;  /* 0x000077100b097816 */ /* 0x000fe400000000ff */
[----:B------:R-:W-:Y:S02]  /*3a70*/  IADD3 R17, PT, PT, R34, R6, R17 ;  /* 0x0000000622117210 */ /* 0x000fe40007ffe011 */
[----:B------:R-:W-:Y:S01]  /*3a80*/  VIMNMX.U16x2 R5, PT, PT, R26, R32, PT ;  /* 0x000000201a057248 */ /* 0x000fe20003fe0200 */
[----:B------:R-:W-:Y:S01]  /*3a90*/  IMAD.IADD R24, R24, 0x1, R7 ;  /* 0x0000000118187824 */ /* 0x000fe200078e0207 */
[----:B----4-:R-:W-:Y:S01]  /*3aa0*/  VIMNMX.U16x2 R6, PT, PT, R12, R30, PT ;  /* 0x0000001e0c067248 */ /* 0x010fe20003fe0200 */
[----:B------:R-:W-:Y:S01]  /*3ab0*/  IMAD.IADD R48, R48, 0x1, R9 ;  /* 0x0000000130307824 */ /* 0x000fe200078e0209 */
[----:B------:R-:W-:Y:S01]  /*3ac0*/  VIMNMX.U16x2 R7, PT, PT, R12, R32, PT ;  /* 0x000000200c077248 */ /* 0x000fe20003fe0200 */
[----:B------:R-:W-:-:S02]  /*3ad0*/  IMAD.MOV R9, RZ, RZ, -R5 ;  /* 0x000000ffff097224 */ /* 0x000fc400078e0a05 */
[----:B------:R-:W-:Y:S01]  /*3ae0*/  IMAD.MOV R5, RZ, RZ, -R6 ;  /* 0x000000ffff057224 */ /* 0x000fe200078e0a06 */
[----:B------:R-:W-:Y:S01]  /*3af0*/  VIMNMX.U16x2 R3, PT, PT, R26, R28, PT ;  /* 0x0000001c1a037248 */ /* 0x000fe20003fe0200 */
[----:B------:R-:W-:Y:S01]  /*3b00*/  IMAD.MOV R7, RZ, RZ, -R7 ;  /* 0x000000ffff077224 */ /* 0x000fe200078e0a07 */
[----:B------:R-:W-:Y:S02]  /*3b10*/  VIMNMX.U16x2 R30, PT, PT, R12, R30, !PT ;  /* 0x0000001e0c1e7248 */ /* 0x000fe40007fe0200 */
[----:B------:R-:W-:Y:S01]  /*3b20*/  PRMT R5, R5, 0x7710, RZ ;  /* 0x0000771005057816 */ /* 0x000fe200000000ff */
[----:B------:R-:W-:Y:S01]  /*3b30*/  IMAD.MOV R3, RZ, RZ, -R3 ;  /* 0x000000ffff037224 */ /* 0x000fe200078e0a03 */
[----:B------:R-:W-:Y:S02]  /*3b40*/  VIMNMX.U16x2 R28, PT, PT, R26, R28, !PT ;  /* 0x0000001c1a1c7248 */ /* 0x000fe40007fe0200 */
[----:B------:R-:W-:Y:S02]  /*3b50*/  VIMNMX.U16x2 R12, PT, PT, R12, R32, !PT ;  /* 0x000000200c0c7248 */ /* 0x000fe40007fe0200 */
[----:B------:R-:W-:-:S02]  /*3b60*/  PRMT R7, R7, 0x7710, RZ ;  /* 0x0000771007077816 */ /* 0x000fc400000000ff */
[----:B------:R-:W-:Y:S02]  /*3b70*/  VIMNMX.U16x2 R26, PT, PT, R26, R32, !PT ;  /* 0x000000201a1a7248 */ /* 0x000fe40007fe0200 */
[----:B------:R-:W-:Y:S01]  /*3b80*/  PRMT R9, R9, 0x7710, RZ ;  /* 0x0000771009097816 */ /* 0x000fe200000000ff */
[----:B------:R-:W-:Y:S01]  /*3b90*/  IMAD.IADD R30, R30, 0x1, R5 ;  /* 0x000000011e1e7824 */ /* 0x000fe200078e0205 */
[----:B------:R-:W-:Y:S01]  /*3ba0*/  LOP3.LUT R38, R38, 0xffff, RZ, 0xc0, !PT ;  /* 0x0000ffff26267812 */ /* 0x000fe200078ec0ff */
[----:B------:R-:W-:Y:S01]  /*3bb0*/  IMAD.IADD R12, R12, 0x1, R7 ;  /* 0x000000010c0c7824 */ /* 0x000fe200078e0207 */
[----:B------:R-:W-:Y:S01]  /*3bc0*/  VIMNMX.U16x2 R5, PT, PT, R22, R20, PT ;  /* 0x0000001416057248 */ /* 0x000fe20003fe0200 */
[----:B------:R-:W-:Y:S01]  /*3bd0*/  IMAD.IADD R26, R26, 0x1, R9 ;  /* 0x000000011a1a7824 */ /* 0x000fe200078e0209 */
[----:B------:R-:W-:Y:S02]  /*3be0*/  PRMT R3, R3, 0x7710, RZ ;  /* 0x0000771003037816 */ /* 0x000fe400000000ff */
[----:B------:R-:W-:-:S02]  /*3bf0*/  IADD3 R15, PT, PT, R36, R38, R15 ;  /* 0x00000026240f7210 */ /* 0x000fc40007ffe00f */
[CC--:B------:R-:W-:Y:S02]  /*3c00*/  VIMNMX.U16x2 R6, PT, PT, R2.reuse, R4.reuse, PT ;  /* 0x0000000402067248 */ /* 0x0c0fe40003fe0200 */
[----:B------:R-:W-:Y:S02]  /*3c10*/  VIMNMX.U16x2 R7, PT, PT, R2, R4, !PT ;  /* 0x0000000402077248 */ /* 0x000fe40007fe0200 */
[----:B------:R-:W-:Y:S02]  /*3c20*/  LOP3.LUT R48, R48, 0xffff, RZ, 0xc0, !PT ;  /* 0x0000ffff30307812 */ /* 0x000fe400078ec0ff */
[----:B------:R-:W-:Y:S02]  /*3c30*/  LOP3.LUT R24, R24, 0xffff, RZ, 0xc0, !PT ;  /* 0x0000ffff18187812 */ /* 0x000fe400078ec0ff */
[CC--:B------:R-:W-:Y:S02]  /*3c40*/  VIMNMX.U16x2 R9, PT, PT, R2.reuse, R32.reuse, PT ;  /* 0x0000002002097248 */ /* 0x0c0fe40003fe0200 */
[----:B------:R-:W-:-:S02]  /*3c50*/  VIMNMX.U16x2 R13, PT, PT, R2, R32, !PT ;  /* 0x00000020020d7248 */ /* 0x000fc40007fe0200 */
[----:B------:R-:W-:Y:S01]  /*3c60*/  PRMT R2, R5, 0x7610, R2 ;  /* 0x0000761005027816 */ /* 0x000fe20000000002 */
[----:B------:R-:W-:Y:S01]  /*3c70*/  IMAD.IADD R28, R28, 0x1, R3 ;  /* 0x000000011c1c7824 */ /* 0x000fe200078e0203 */
[----:B------:R-:W-:Y:S02]  /*3c80*/  PRMT R5, R6, 0x7610, R5 ;  /* 0x0000761006057816 */ /* 0x000fe40000000005 */
[----:B------:R-:W-:Y:S02]  /*3c90*/  PRMT R6, R7, 0x7610, R6 ;  /* 0x0000761007067816 */ /* 0x000fe40000000006 */
[----:B------:R-:W-:Y:S02]  /*3ca0*/  IADD3 R15, PT, PT, R24, R48, R15 ;  /* 0x00000030180f7210 */ /* 0x000fe40007ffe00f */
[----:B------:R-:W-:Y:S02]  /*3cb0*/  LOP3.LUT R3, R26, 0xffff, RZ, 0xc0, !PT ;  /* 0x0000ffff1a037812 */ /* 0x000fe400078ec0ff */
[----:B------:R-:W-:-:S02]  /*3cc0*/  LOP3.LUT R12, R12, 0xffff, RZ, 0xc0, !PT ;  /* 0x0000ffff0c0c7812 */ /* 0x000fc400078ec0ff */
[----:B------:R-:W-:Y:S02]  /*3cd0*/  VIMNMX.U16x2 R11, PT, PT, R22, R32, PT ;  /* 0x00000020160b7248 */ /* 0x000fe40003fe0200 */
[----:B------:R-:W-:Y:S01]  /*3ce0*/  PRMT R7, R9, 0x7610, R7 ;  /* 0x0000761009077816 */ /* 0x000fe20000000007 */
[----:B------:R-:W-:Y:S01]  /*3cf0*/  IMAD.MOV R2, RZ, RZ, -R2 ;  /* 0x000000ffff027224 */ /* 0x000fe200078e0a02 */
[----:B------:R-:W-:Y:S01]  /*3d00*/  IADD3 R3, PT, PT, R12, R3, R15 ;  /* 0x000000030c037210 */ /* 0x000fe20007ffe00f */
[----:B------:R-:W-:Y:S01]  /*3d10*/  IMAD.MOV R11, RZ, RZ, -R11 ;  /* 0x000000ffff0b7224 */ /* 0x000fe200078e0a0b */
[----:B------:R-:W-:Y:S01]  /*3d20*/  VIMNMX.U16x2 R20, PT, PT, R22, R20, !PT ;  /* 0x0000001416147248 */ /* 0x000fe20007fe0200 */
[----:B------:R-:W-:Y:S01]  /*3d30*/  IMAD.MOV R15, RZ, RZ, -R7 ;  /* 0x000000ffff0f7224 */ /* 0x000fe200078e0a07 */
[----:B------:R-:W-:Y:S01]  /*3d40*/  PRMT R9, R13, 0x7610, R9 ;  /* 0x000076100d097816 */ /* 0x000fe20000000009 */
[----:B------:R-:W-:Y:S01]  /*3d50*/  IMAD.MOV R13, RZ, RZ, -R5 ;  /* 0x000000ffff0d7224 */ /* 0x000fe200078e0a05 */
[----:B------:R-:W-:-:S02]  /*3d60*/  PRMT R4, R20, 0x7610, R4 ;  /* 0x0000761014047816 */ /* 0x000fc40000000004 */
[----:B------:R-:W-:Y:S02]  /*3d70*/  PRMT R5, R2, 0x7710, RZ ;  /* 0x0000771002057816 */ /* 0x000fe400000000ff */
[----:B------:R-:W-:Y:S02]  /*3d80*/  VIMNMX.U16x2 R12, PT, PT, R22, R32, !PT ;  /* 0x00000020160c7248 */ /* 0x000fe40007fe0200 */
[----:B------:R-:W-:Y:S02]  /*3d90*/  PRMT R11, R11, 0x7710, RZ ;  /* 0x000077100b0b7816 */ /* 0x000fe400000000ff */
[----:B------:R-:W-:Y:S01]  /*3da0*/  PRMT R2, R15, 0x7710, RZ ;  /* 0x000077100f027816 */ /* 0x000fe200000000ff */
[----:B------:R-:W-:Y:S01]  /*3db0*/  IMAD.IADD R4, R4, 0x1, R5 ;  /* 0x0000000104047824 */ /* 0x000fe200078e0205 */
[----:B------:R-:W-:Y:S01]  /*3dc0*/  PRMT R7, R13, 0x7710, RZ ;  /* 0x000077100d077816 */ /* 0x000fe200000000ff */
[----:B------:R-:W-:Y:S02]  /*3dd0*/  IMAD.IADD R12, R12, 0x1, R11 ;  /* 0x000000010c0c7824 */ /* 0x000fe400078e020b */
[----:B------:R-:W-:Y:S01]  /*3de0*/  IMAD.IADD R9, R9, 0x1, R2 ;  /* 0x0000000109097824 */ /* 0x000fe200078e0202 */
[----:B------:R-:W-:Y:S01]  /*3df0*/  LOP3.LUT R2, R4, 0xffff, RZ, 0xc0, !PT ;  /* 0x0000ffff04027812 */ /* 0x000fe200078ec0ff */
[----:B------:R-:W-:Y:S01]  /*3e00*/  IMAD.IADD R6, R6, 0x1, R7 ;  /* 0x0000000106067824 */ /* 0x000fe200078e0207 */
[----:B------:R-:W-:-:S02]  /*3e10*/  LOP3.LUT R12, R12, 0xffff, RZ, 0xc0, !PT ;  /* 0x0000ffff0c0c7812 */ /* 0x000fc400078ec0ff */
[----:B------:R-:W-:Y:S02]  /*3e20*/  LOP3.LUT R4, R9, 0xffff, RZ, 0xc0, !PT ;  /* 0x0000ffff09047812 */ /* 0x000fe400078ec0ff */
[----:B------:R-:W-:Y:S02]  /*3e30*/  LOP3.LUT R28, R28, 0xffff, RZ, 0xc0, !PT ;  /* 0x0000ffff1c1c7812 */ /* 0x000fe400078ec0ff */
[----:B------:R-:W-:Y:S02]  /*3e40*/  LOP3.LUT R30, R30, 0xffff, RZ, 0xc0, !PT ;  /* 0x0000ffff1e1e7812 */ /* 0x000fe400078ec0ff */
[----:B------:R-:W-:Y:S02]  /*3e50*/  VIMNMX.U16x2 R5, PT, PT, R10, R0, PT ;  /* 0x000000000a057248 */ /* 0x000fe40003fe0200 */
[----:B------:R-:W-:Y:S02]  /*3e60*/  IADD3 R3, PT, PT, R4, R12, R3 ;  /* 0x0000000c04037210 */ /* 0x000fe40007ffe003 */
[----:B------:R-:W-:-:S02]  /*3e70*/  IADD3 R17, PT, PT, R30, R28, R17 ;  /* 0x0000001c1e117210 */ /* 0x000fc40007ffe011 */
[----:B------:R-:W-:Y:S02]  /*3e80*/  LOP3.LUT R6, R6, 0xffff, RZ, 0xc0, !PT ;  /* 0x0000ffff06067812 */ /* 0x000fe400078ec0ff */
[----:B------:R-:W-:Y:S02]  /*3e90*/  VIMNMX.U16x2 R7, PT, PT, R10, R32, PT ;  /* 0x000000200a077248 */ /* 0x000fe40003fe0200 */
[----:B------:R-:W-:Y:S02]  /*3ea0*/  PRMT R4, R5, 0x7610, R4 ;  /* 0x0000761005047816 */ /* 0x000fe40000000004 */
[----:B------:R-:W-:Y:S02]  /*3eb0*/  IADD3 R2, PT, PT, R6, R2, R17 ;  /* 0x0000000206027210 */ /* 0x000fe40007ffe011 */
[----:B------:R-:W-:Y:S01]  /*3ec0*/  PRMT R5, R7, 0x7610, R5 ;  /* 0x0000761007057816 */ /* 0x000fe20000000005 */
[----:B------:R-:W-:Y:S01]  /*3ed0*/  IMAD.MOV R6, RZ, RZ, -R4 ;  /* 0x000000ffff067224 */ /* 0x000fe200078e0a04 */
[----:B------:R-:W-:-:S02]  /*3ee0*/  VIMNMX.U16x2 R0, PT, PT, R10, R0, !PT ;  /* 0x000000000a007248 */ /* 0x000fc40007fe0200 */
[----:B------:R-:W-:Y:S01]  /*3ef0*/  VIMNMX.U16x2 R10, PT, PT, R10, R32, !PT ;  /* 0x000000200a0a7248 */ /* 0x000fe20007fe0200 */
[----:B------:R-:W-:Y:S01]  /*3f00*/  IMAD.MOV R7, RZ, RZ, -R5 ;  /* 0x000000ffff077224 */ /* 0x000fe200078e0a05 */
[----:B------:R-:W-:Y:S02]  /*3f10*/  PRMT R5, R6, 0x7710, RZ ;  /* 0x0000771006057816 */ /* 0x000fe400000000ff */
[C---:B------:R-:W-:Y:S02]  /*3f20*/  VIMNMX.U16x2 R6, PT, PT, R16.reuse, R8, PT ;  /* 0x0000000810067248 */ /* 0x040fe40003fe0200 */
[----:B------:R-:W-:Y:S01]  /*3f30*/  VIMNMX.U16x2 R9, PT, PT, R16, R32, PT ;  /* 0x0000002010097248 */ /* 0x000fe20003fe0200 */
[----:B------:R-:W-:Y:S01]  /*3f40*/  IMAD.IADD R0, R0, 0x1, R5 ;  /* 0x0000000100007824 */ /* 0x000fe200078e0205 */
[----:B------:R-:W-:Y:S02]  /*3f50*/  PRMT R4, R10, 0x7610, R4 ;  /* 0x000076100a047816 */ /* 0x000fe40000000004 */
[----:B------:R-:W-:-:S02]  /*3f60*/  PRMT R7, R7, 0x7710, RZ ;  /* 0x0000771007077816 */ /* 0x000fc400000000ff */
[----:B------:R-:W-:Y:S02]  /*3f70*/  PRMT R5, R6, 0x7610, R5 ;  /* 0x0000761006057816 */ /* 0x000fe40000000005 */
[----:B------:R-:W-:Y:S01]  /*3f80*/  PRMT R6, R9, 0x7610, R6 ;  /* 0x0000761009067816 */ /* 0x000fe20000000006 */
[----:B------:R-:W-:Y:S01]  /*3f90*/  IMAD.IADD R4, R4, 0x1, R7 ;  /* 0x0000000104047824 */ /* 0x000fe200078e0207 */
[C---:B------:R-:W-:Y:S01]  /*3fa0*/  VIMNMX.U16x2 R7, PT, PT, R16.reuse, R8, !PT ;  /* 0x0000000810077248 */ /* 0x040fe20007fe0200 */
[--C-:B------:R-:W-:Y:S01]  /*3fb0*/  IMAD.MOV R8, RZ, RZ, -R5.reuse ;  /* 0x000000ffff087224 */ /* 0x100fe200078e0a05 */
[----:B------:R-:W-:Y:S01]  /*3fc0*/  VIMNMX.U16x2 R16, PT, PT, R16, R32, !PT ;  /* 0x0000002010107248 */ /* 0x000fe20007fe0200 */
[----:B------:R-:W-:Y:S01]  /*3fd0*/  IMAD.MOV R9, RZ, RZ, -R6 ;  /* 0x000000ffff097224 */ /* 0x000fe200078e0a06 */
[----:B------:R-:W-:Y:S02]  /*3fe0*/  PRMT R5, R7, 0x7610, R5 ;  /* 0x0000761007057816 */ /* 0x000fe40000000005 */
[----:B------:R-:W-:-:S02]  /*3ff0*/  PRMT R6, R8, 0x7710, RZ ;  /* 0x0000771008067816 */ /* 0x000fc400000000ff */
[----:B------:R-:W-:Y:S02]  /*4000*/  PRMT R7, R16, 0x7610, R7 ;  /* 0x0000761010077816 */ /* 0x000fe40000000007 */
[----:B------:R-:W-:Y:S02]  /*4010*/  PRMT R8, R9, 0x7710, RZ ;  /* 0x0000771009087816 */ /* 0x000fe400000000ff */
[C---:B------:R-:W-:Y:S02]  /*4020*/  VIMNMX.U16x2 R10, PT, PT, R18.reuse, R14, PT ;  /* 0x0000000e120a7248 */ /* 0x040fe40003fe0200 */
[----:B------:R-:W-:Y:S01]  /*4030*/  VIMNMX.U16x2 R11, PT, PT, R18, R32, PT ;  /* 0x00000020120b7248 */ /* 0x000fe20003fe0200 */
[----:B------:R-:W-:Y:S01]  /*4040*/  IMAD.IADD R6, R5, 0x1, R6 ;  /* 0x0000000105067824 */ /* 0x000fe200078e0206 */
[----:B------:R-:W-:Y:S01]  /*4050*/  PRMT R5, R10, 0x7610, R5 ;  /* 0x000076100a057816 */ /* 0x000fe20000000005 */
[----:B------:R-:W-:Y:S01]  /*4060*/  IMAD.IADD R9, R7, 0x1, R8 ;  /* 0x0000000107097824 */ /* 0x000fe200078e0208 */
[----:B------:R-:W-:-:S02]  /*4070*/  PRMT R7, R11, 0x7610, R7 ;  /* 0x000076100b077816 */ /* 0x000fc40000000007 */
[C---:B------:R-:W-:Y:S01]  /*4080*/  VIMNMX.U16x2 R14, PT, PT, R18.reuse, R14, !PT ;  /* 0x0000000e120e7248 */ /* 0x040fe20007fe0200 */
[----:B------:R-:W-:Y:S02]  /*4090*/  IMAD.MOV R5, RZ, RZ, -R5 ;  /* 0x000000ffff057224 */ /* 0x000fe400078e0a05 */
[--C-:B------:R-:W-:Y:S01]  /*40a0*/  IMAD.MOV R11, RZ, RZ, -R7.reuse ;  /* 0x000000ffff0b7224 */ /* 0x100fe200078e0a07 */
[----:B------:R-:W-:Y:S02]  /*40b0*/  VIMNMX.U16x2 R8, PT, PT, R18, R32, !PT ;  /* 0x0000002012087248 */ /* 0x000fe40007fe0200 */
[----:B------:R-:W-:Y:S02]  /*40c0*/  PRMT R7, R14, 0x7610, R7 ;  /* 0x000076100e077816 */ /* 0x000fe40000000007 */
[----:B------:R-:W-:Y:S02]  /*40d0*/  PRMT R10, R5, 0x7710, RZ ;  /* 0x00007710050a7816 */ /* 0x000fe400000000ff */
[----:B------:R-:W-:-:S02]  /*40e0*/  PRMT R11, R11, 0x7710, RZ ;  /* 0x000077100b0b7816 */ /* 0x000fc400000000ff */
[----:B------:R-:W-:Y:S01]  /*40f0*/  LOP3.LUT R5, R0, 0xffff, RZ, 0xc0, !PT ;  /* 0x0000ffff00057812 */ /* 0x000fe200078ec0ff */
[----:B------:R-:W-:Y:S01]  /*4100*/  IMAD.IADD R7, R7, 0x1, R10 ;  /* 0x0000000107077824 */ /* 0x000fe200078e020a */
[----:B------:R-:W-:Y:S01]  /*4110*/  LOP3.LUT R4, R4, 0xffff, RZ, 0xc0, !PT ;  /* 0x0000ffff04047812 */ /* 0x000fe200078ec0ff */
[----:B------:R-:W-:Y:S01]  /*4120*/  IMAD.IADD R8, R8, 0x1, R11 ;  /* 0x0000000108087824 */ /* 0x000fe200078e020b */
[----:B------:R-:W-:Y:S02]  /*4130*/  LOP3.LUT R6, R6, 0xffff, RZ, 0xc0, !PT ;  /* 0x0000ffff06067812 */ /* 0x000fe400078ec0ff */
[----:B------:R-:W-:Y:S02]  /*4140*/  LOP3.LUT R0, R9, 0xffff, RZ, 0xc0, !PT ;  /* 0x0000ffff09007812 */ /* 0x000fe400078ec0ff */
[----:B------:R-:W-:Y:S02]  /*4150*/  IADD3 R2, PT, PT, R6, R5, R2 ;  /* 0x0000000506027210 */ /* 0x000fe40007ffe002 */
[----:B------:R-:W-:-:S02]  /*4160*/  IADD3 R3, PT, PT, R0, R4, R3 ;  /* 0x0000000400037210 */ /* 0x000fc40007ffe003 */
[----:B------:R-:W-:Y:S02]  /*4170*/  LOP3.LUT R7, R7, 0xffff, RZ, 0xc0, !PT ;  /* 0x0000ffff07077812 */ /* 0x000fe400078ec0ff */
[----:B------:R-:W-:-:S03]  /*4180*/  LOP3.LUT R8, R8, 0xffff, RZ, 0xc0, !PT ;  /* 0x0000ffff08087812 */ /* 0x000fc600078ec0ff */
[----:B------:R-:W-:Y:S02]  /*4190*/  IMAD.IADD R2, R2, 0x1, R7 ;  /* 0x0000000102027824 */ /* 0x000fe400078e0207 */
[----:B------:R-:W-:-:S05]  /*41a0*/  IMAD.IADD R3, R8, 0x1, R3 ;  /* 0x0000000108037824 */ /* 0x000fca00078e0203 */
[----:B------:R-:W-:Y:S01]  /*41b0*/  ISETP.GE.U32.AND P0, PT, R2, R3, PT ;  /* 0x000000030200720c */ /* 0x000fe20003f06070 */
[----:B------:R-:W-:Y:S01]  /*41c0*/  BSSY.RECONVERGENT B0, `(.L_x_21) ;  /* 0x000007a000007945 */ /* 0x000fe20003800200 */
[C---:B------:R-:W-:Y:S02]  /*41d0*/  PRMT R49, R66.reuse, 0x7610, R49 ;  /* 0x0000761042317816 */ /* 0x040fe40000000031 */
[C---:B------:R-:W-:Y:S02]  /*41e0*/  PRMT R48, R66.reuse, 0x7610, R48 ;  /* 0x0000761042307816 */ /* 0x040fe40000000030 */
[C---:B------:R-:W-:Y:S02]  /*41f0*/  PRMT R47, R66.reuse, 0x7610, R47 ;  /* 0x00007610422f7816 */ /* 0x040fe4000000002f */
[C---:B------:R-:W-:Y:S02]  /*4200*/  PRMT R46, R66.reuse, 0x7610, R46 ;  /* 0x00007610422e7816 */ /* 0x040fe4000000002e */
[----:B------:R-:W-:-:S02]  /*4210*/  PRMT R45, R66, 0x7610, R45 ;  /* 0x00007610422d7816 */ /* 0x000fc4000000002d */
[C---:B------:R-:W-:Y:S02]  /*4220*/  PRMT R44, R66.reuse, 0x7610, R44 ;  /* 0x00007610422c7816 */ /* 0x040fe4000000002c */
[----:B------:R-:W-:Y:S02]  /*4230*/  PRMT R43, R66, 0x7610, R43 ;  /* 0x00007610422b7816 */ /* 0x000fe4000000002b */
[C---:B------:R-:W-:Y:S02]  /*4240*/  PRMT R42, R67.reuse, 0x7610, R42 ;  /* 0x00007610432a7816 */ /* 0x040fe4000000002a */
[C---:B------:R-:W-:Y:S02]  /*4250*/  PRMT R41, R67.reuse, 0x7610, R41 ;  /* 0x0000761043297816 */ /* 0x040fe40000000029 */
[C---:B------:R-:W-:Y:S02]  /*4260*/  PRMT R40, R67.reuse, 0x7610, R40 ;  /* 0x0000761043287816 */ /* 0x040fe40000000028 */
[----:B------:R-:W-:-:S02]  /*4270*/  PRMT R39, R67, 0x7610, R39 ;  /* 0x0000761043277816 */ /* 0x000fc40000000027 */
[C---:B------:R-:W-:Y:S02]  /*4280*/  PRMT R38, R67.reuse, 0x7610, R38 ;  /* 0x0000761043267816 */ /* 0x040fe40000000026 */
[C---:B------:R-:W-:Y:S02]  /*4290*/  PRMT R37, R67.reuse, 0x7610, R37 ;  /* 0x0000761043257816 */ /* 0x040fe40000000025 */
[----:B------:R-:W-:Y:S02]  /*42a0*/  PRMT R36, R67, 0x7610, R36 ;  /* 0x0000761043247816 */ /* 0x000fe40000000024 */
[C---:B------:R-:W-:Y:S02]  /*42b0*/  PRMT R35, R68.reuse, 0x7610, R35 ;  /* 0x0000761044237816 */ /* 0x040fe40000000023 */
[C---:B------:R-:W-:Y:S02]  /*42c0*/  PRMT R34, R68.reuse, 0x7610, R34 ;  /* 0x0000761044227816 */ /* 0x040fe40000000022 */
[----:B------:R-:W-:-:S02]  /*42d0*/  PRMT R33, R68, 0x7610, R33 ;  /* 0x0000761044217816 */ /* 0x000fc40000000021 */
[C---:B------:R-:W-:Y:S02]  /*42e0*/  PRMT R32, R68.reuse, 0x7610, R32 ;  /* 0x0000761044207816 */ /* 0x040fe40000000020 */
[C---:B------:R-:W-:Y:S02]  /*42f0*/  PRMT R31, R68.reuse, 0x7610, R31 ;  /* 0x00007610441f7816 */ /* 0x040fe4000000001f */
[C---:B------:R-:W-:Y:S02]  /*4300*/  PRMT R30, R68.reuse, 0x7610, R30 ;  /* 0x00007610441e7816 */ /* 0x040fe4000000001e */
[----:B------:R-:W-:Y:S02]  /*4310*/  PRMT R29, R68, 0x7610, R29 ;  /* 0x00007610441d7816 */ /* 0x000fe4000000001d */
[C---:B------:R-:W-:Y:S02]  /*4320*/  PRMT R28, R69.reuse, 0x7610, R28 ;  /* 0x00007610451c7816 */ /* 0x040fe4000000001c */
[----:B------:R-:W-:-:S02]  /*4330*/  PRMT R27, R69, 0x7610, R27 ;  /* 0x00007610451b7816 */ /* 0x000fc4000000001b */
[C---:B------:R-:W-:Y:S02]  /*4340*/  PRMT R26, R69.reuse, 0x7610, R26 ;  /* 0x00007610451a7816 */ /* 0x040fe4000000001a */
[C---:B------:R-:W-:Y:S02]  /*4350*/  PRMT R25, R69.reuse, 0x7610, R25 ;  /* 0x0000761045197816 */ /* 0x040fe40000000019 */
[C---:B------:R-:W-:Y:S02]  /*4360*/  PRMT R24, R69.reuse, 0x7610, R24 ;  /* 0x0000761045187816 */ /* 0x040fe40000000018 */
[C---:B------:R-:W-:Y:S02]  /*4370*/  PRMT R23, R69.reuse, 0x7610, R23 ;  /* 0x0000761045177816 */ /* 0x040fe40000000017 */
[----:B------:R-:W-:Y:S02]  /*4380*/  PRMT R22, R69, 0x7610, R22 ;  /* 0x0000761045167816 */ /* 0x000fe40000000016 */
[----:B------:R-:W-:-:S02]  /*4390*/  PRMT R21, R70, 0x7610, R21 ;  /* 0x0000761046157816 */ /* 0x000fc40000000015 */
[C---:B------:R-:W-:Y:S02]  /*43a0*/  PRMT R20, R70.reuse, 0x7610, R20 ;  /* 0x0000761046147816 */ /* 0x040fe40000000014 */
[C---:B------:R-:W-:Y:S02]  /*43b0*/  PRMT R19, R70.reuse, 0x7610, R19 ;  /* 0x0000761046137816 */ /* 0x040fe40000000013 */
[C---:B------:R-:W-:Y:S02]  /*43c0*/  PRMT R18, R70.reuse, 0x7610, R18 ;  /* 0x0000761046127816 */ /* 0x040fe40000000012 */
[C---:B------:R-:W-:Y:S02]  /*43d0*/  PRMT R17, R70.reuse, 0x7610, R17 ;  /* 0x0000761046117816 */ /* 0x040fe40000000011 */
[C---:B------:R-:W-:Y:S02]  /*43e0*/  PRMT R16, R70.reuse, 0x7610, R16 ;  /* 0x0000761046107816 */ /* 0x040fe40000000010 */
[----:B------:R-:W-:-:S02]  /*43f0*/  PRMT R15, R70, 0x7610, R15 ;  /* 0x00007610460f7816 */ /* 0x000fc4000000000f */
[C---:B------:R-:W-:Y:S02]  /*4400*/  PRMT R14, R71.reuse, 0x7610, R14 ;  /* 0x00007610470e7816 */ /* 0x040fe4000000000e */
[C---:B------:R-:W-:Y:S02]  /*4410*/  PRMT R13, R71.reuse, 0x7610, R13 ;  /* 0x00007610470d7816 */ /* 0x040fe4000000000d */
[C---:B------:R-:W-:Y:S02]  /*4420*/  PRMT R12, R71.reuse, 0x7610, R12 ;  /* 0x00007610470c7816 */ /* 0x040fe4000000000c */
[C---:B------:R-:W-:Y:S02]  /*4430*/  PRMT R11, R71.reuse, 0x7610, R11 ;  /* 0x00007610470b7816 */ /* 0x040fe4000000000b */
[C---:B------:R-:W-:Y:S02]  /*4440*/  PRMT R10, R71.reuse, 0x7610, R10 ;  /* 0x00007610470a7816 */ /* 0x040fe4000000000a */
[----:B------:R-:W-:-:S02]  /*4450*/  PRMT R9, R71, 0x7610, R9 ;  /* 0x0000761047097816 */ /* 0x000fc40000000009 */
[----:B------:R-:W-:Y:S02]  /*4460*/  PRMT R8, R71, 0x7610, R8 ;  /* 0x0000761047087816 */ /* 0x000fe40000000008 */
        /* <DEDUP_REMOVED lines=13> */
[----:B------:R-:W-:Y:S01]  /*4540*/  PRMT R53, R73, 0x7610, R53 ;  /* 0x0000761049357816 */ /* 0x000fe20000000035 */
[----:B------:R-:W-:Y:S06]  /*4550*/  @P0 BRA `(.L_x_22) ;  /* 0x0000000400000947 */ /* 0x000fec0003800000 */
[C---:B------:R-:W-:Y:S02]  /*4560*/  PRMT R56, R64.reuse, 0x7610, R56 ;  /* 0x0000761040387816 */ /* 0x040fe40000000038 */
        /* <DEDUP_REMOVED lines=62> */
[----:B------:R-:W-:-:S07]  /*4950*/  PRMT R66, R65, 0x7610, R66 ;  /* 0x0000761041427816 */ /* 0x000fce0000000042 */
.L_x_22:
[----:B------:R-:W-:Y:S05]  /*4960*/  BSYNC.RECONVERGENT B0 ;  /* 0x0000000000007941 */ /* 0x000fea0003800200 */
.L_x_21:
[----:B------:R-:W0:Y:S02]  /*4970*/  LDCU.64 UR6, c[0x0][0x390] ;  /* 0x00007200ff0677ac */ /* 0x000e240008000a00 */
[----:B0-----:R-:W-:-:S04]  /*4980*/  IADD3 R74, P0, PT, R74, UR6, RZ ;  /* 0x000000064a4a7c10 */ /* 0x001fc8000ff1e0ff */
[----:B------:R-:W-:-:S05]  /*4990*/  IADD3.X R75, PT, PT, R57, UR7, RZ, P0, !PT ;  /* 0x00000007394b7c10 */ /* 0x000fca00087fe4ff */
        /* <DEDUP_REMOVED lines=65> */
.L_x_23:
        /* <DEDUP_REMOVED lines=13> */
.L_x_51:


//--------------------- .text._Z8disp_YUVPA176_A3_A300_hi --------------------------
	.section	.text._Z8disp_YUVPA176_A3_A300_hi,"ax",@progbits
	.align	128
        .global         _Z8disp_YUVPA176_A3_A300_hi
        .type           _Z8disp_YUVPA176_A3_A300_hi,@function
        .size           _Z8disp_YUVPA176_A3_A300_hi,(.L_x_52 - _Z8disp_YUVPA176_A3_A300_hi)
        .other          _Z8disp_YUVPA176_A3_A300_hi,@"STO_CUDA_ENTRY STV_DEFAULT"
_Z8disp_YUVPA176_A3_A300_hi:
.text._Z8disp_YUVPA176_A3_A300_hi:
[----:B------:R-:W0:Y:S01]  /*0000*/  LDC R1, c[0x0][0x37c] ;  /* 0x0000df00ff017b82 */ /* 0x000e220000000800 */
[----:B------:R-:W-:Y:S01]  /*0010*/  MOV R16, 0x10 ;  /* 0x0000001000107802 */ /* 0x000fe20000000f00 */
[----:B------:R-:W1:Y:S01]  /*0020*/  LDCU UR4, c[0x0][0x2f8] ;  /* 0x00005f00ff0477ac */ /* 0x000e620008000800 */
[----:B0-----:R-:W-:Y:S01]  /*0030*/  VIADD R1, R1, 0xfffffff8 ;  /* 0xfffffff801017836 */ /* 0x001fe20000000000 */
[----:B------:R-:W-:-:S04]  /*0040*/  CS2R R6, SRZ ;  /* 0x0000000000067805 */ /* 0x000fc8000001ff00 */
[----:B------:R0:W2:Y:S01]  /*0050*/  LDC.64 R8, c[0x4][R16] ;  /* 0x0100000010087b82 */ /* 0x0000a20000000a00 */
[----:B------:R-:W3:Y:S01]  /*0060*/  LDCU.64 UR6, c[0x4][URZ] ;  /* 0x01000000ff0677ac */ /* 0x000ee20008000a00 */
[----:B------:R-:W4:Y:S01]  /*0070*/  LDCU UR5, c[0x0][0x2fc] ;  /* 0x00005f80ff0577ac */ /* 0x000f220008000800 */
[----:B-1----:R-:W-:Y:S01]  /*0080*/  IADD3 R18, P0, PT, R1, UR4, RZ ;  /* 0x0000000401127c10 */ /* 0x002fe2000ff1e0ff */
[----:B---3--:R-:W-:Y:S02]  /*0090*/  IMAD.U32 R4, RZ, RZ, UR6 ;  /* 0x00000006ff047e24 */ /* 0x008fe4000f8e00ff */
[----:B------:R-:W-:Y:S02]  /*00a0*/  IMAD.U32 R5, RZ, RZ, UR7 ;  /* 0x00000007ff057e24 */ /* 0x000fe4000f8e00ff */
[----:B0---4-:R-:W-:-:S08]  /*00b0*/  IMAD.X R2, RZ, RZ, UR5, P0 ;  /* 0x00000005ff027e24 */ /* 0x011fd000080e06ff */
[----:B------:R-:W-:-:S07]  /*00c0*/  LEPC R20, `(.L_x_24) ;  /* 0x000000001014794e */ /* 0x000fce0000000000 */
[----:B--2---:R-:W-:Y:S05]  /*00d0*/  CALL.ABS.NOINC R8 ;  /* 0x0000000008007343 */ /* 0x004fea0003c00000 */
.L_x_24:
[----:B------:R-:W0:Y:S01]  /*00e0*/  LDC.64 R16, c[0x4][R16] ;  /* 0x0100000010107b82 */ /* 0x000e220000000a00 */
[----:B------:R-:W1:Y:S01]  /*00f0*/  LDCU.64 UR4, c[0x4][URZ] ;  /* 0x01000000ff0477ac */ /* 0x000e620008000a00 */
[----:B------:R-:W-:Y:S01]  /*0100*/  CS2R R6, SRZ ;  /* 0x0000000000067805 */ /* 0x000fe2000001ff00 */
[----:B-1----:R-:W-:Y:S02]  /*0110*/  IMAD.U32 R4, RZ, RZ, UR4 ;  /* 0x00000004ff047e24 */ /* 0x002fe4000f8e00ff */
[----:B------:R-:W-:-:S07]  /*0120*/  IMAD.U32 R5, RZ, RZ, UR5 ;  /* 0x00000005ff057e24 */ /* 0x000fce000f8e00ff */
[----:B------:R-:W-:-:S07]  /*0130*/  LEPC R20, `(.L_x_25) ;  /* 0x000000001014794e */ /* 0x000fce0000000000 */
[----:B0-----:R-:W-:Y:S05]  /*0140*/  CALL.ABS.NOINC R16 ;  /* 0x0000000010007343 */ /* 0x001fea0003c00000 */
.L_x_25:
[----:B------:R-:W0:Y:S01]  /*0150*/  LDC R3, c[0x0][0x388] ;  /* 0x0000e200ff037b82 */ /* 0x000e220000000800 */
[----:B------:R-:W-:-:S07]  /*0160*/  IMAD.MOV.U32 R23, RZ, RZ, RZ ;  /* 0x000000ffff177224 */ /* 0x000fce00078e00ff */
[----:B------:R-:W0:Y:S08]  /*0170*/  LDC.64 R24, c[0x0][0x380] ;  /* 0x0000e000ff187b82 */ /* 0x000e300000000a00 */
[----:B------:R-:W1:Y:S01]  /*0180*/  LDC.64 R28, c[0x0][0x358] ;  /* 0x0000d600ff1c7b82 */ /* 0x000e620000000a00 */
[----:B0-----:R-:W-:-:S03]  /*0190*/  IMAD.WIDE R24, R3, 0x12c, R24 ;  /* 0x0000012c03187825 */ /* 0x001fc600078e0218 */
[----:B------:R-:W-:-:S04]  /*01a0*/  IADD3 RZ, P0, PT, R24, 0x1c20, RZ ;  /* 0x00001c2018ff7810 */ /* 0x000fc80007f1e0ff */
[----:B------:R-:W-:-:S09]  /*01b0*/  IADD3.X R24, PT, PT, RZ, R25, RZ, P0, !PT ;  /* 0x00000019ff187210 */ /* 0x000fd200007fe4ff */
.L_x_48:
[----:B------:R-:W-:Y:S01]  /*01c0*/  MOV R0, 0x10 ;  /* 0x0000001000007802 */ /* 0x000fe20000000f00 */
[----:B------:R-:W0:Y:S01]  /*01d0*/  LDCU.64 UR4, c[0x4][URZ] ;  /* 0x01000000ff0477ac */ /* 0x000e220008000a00 */
[----:B------:R-:W-:Y:S02]  /*01e0*/  CS2R R6, SRZ ;  /* 0x0000000000067805 */ /* 0x000fe4000001ff00 */
[----:B------:R2:W3:Y:S01]  /*01f0*/  LDC.64 R8, c[0x4][R0] ;  /* 0x0100000000087b82 */ /* 0x0004e20000000a00 */
[----:B0-----:R-:W-:Y:S02]  /*0200*/  IMAD.U32 R4, RZ, RZ, UR4 ;  /* 0x00000004ff047e24 */ /* 0x001fe4000f8e00ff */
[----:B--2---:R-:W-:-:S07]  /*0210*/  IMAD.U32 R5, RZ, RZ, UR5 ;  /* 0x00000005ff057e24 */ /* 0x004fce000f8e00ff */
[----:B------:R-:W-:-:S07]  /*0220*/  LEPC R20, `(.L_x_26) ;  /* 0x000000001014794e */ /* 0x000fce0000000000 */
[----:B-1-3--:R-:W-:Y:S05]  /*0230*/  CALL.ABS.NOINC R8 ;  /* 0x0000000008007343 */ /* 0x00afea0003c00000 */
.L_x_26:
[----:B------:R-:W0:Y:S01]  /*0240*/  LDC R0, c[0x0][0x388] ;  /* 0x0000e200ff007b82 */ /* 0x000e220000000800 */
[----:B------:R-:W-:Y:S01]  /*0250*/  BSSY.RECONVERGENT B7, `(.L_x_27) ;  /* 0x00000e1000077945 */ /* 0x000fe20003800200 */
[----:B------:R-:W-:-:S06]  /*0260*/  IMAD.MOV.U32 R25, RZ, RZ, RZ ;  /* 0x000000ffff197224 */ /* 0x000fcc00078e00ff */
[----:B------:R-:W0:Y:S02]  /*0270*/  LDC R3, c[0x0][0x380] ;  /* 0x0000e000ff037b82 */ /* 0x000e240000000800 */
[----:B0-----:R-:W-:-:S04]  /*0280*/  IMAD R0, R0, 0x12c, R3 ;  /* 0x0000012c00007824 */ /* 0x001fc800078e0203 */
[----:B------:R-:W-:-:S07]  /*0290*/  VIADD R26, R0, 0x1c20 ;  /* 0x00001c20001a7836 */ /* 0x000fce0000000000 */
.L_x_47:
[----:B------:R-:W-:Y:S01]  /*02a0*/  MOV R8, 0x10 ;  /* 0x0000001000087802 */ /* 0x000fe20000000f00 */
[----:B------:R-:W0:Y:S01]  /*02b0*/  LDCU.64 UR4, c[0x4][URZ] ;  /* 0x01000000ff0477ac */ /* 0x000e220008000a00 */
[----:B------:R-:W-:-:S04]  /*02c0*/  CS2R R6, SRZ ;  /* 0x0000000000067805 */ /* 0x000fc8000001ff00 */
[----:B------:R-:W1:Y:S01]  /*02d0*/  LDC.64 R8, c[0x4][R8] ;  /* 0x0100000008087b82 */ /* 0x000e620000000a00 */
[----:B0-----:R-:W-:Y:S02]  /*02e0*/  IMAD.U32 R4, RZ, RZ, UR4 ;  /* 0x00000004ff047e24 */ /* 0x001fe4000f8e00ff */
[----:B------:R-:W-:-:S07]  /*02f0*/  IMAD.U32 R5, RZ, RZ, UR5 ;  /* 0x00000005ff057e24 */ /* 0x000fce000f8e00ff */
[----:B------:R-:W-:-:S07]  /*0300*/  LEPC R20, `(.L_x_28) ;  /* 0x000000001014794e */ /* 0x000fce0000000000 */
[----:B-1----:R-:W-:Y:S05]  /*0310*/  CALL.ABS.NOINC R8 ;  /* 0x0000000008007343 */ /* 0x002fea0003c00000 */
.L_x_28:
[----:B------:R-:W-:Y:S01]  /*0320*/  IADD3 R4, P0, PT, R23, R26, RZ ;  /* 0x0000001a17047210 */ /* 0x000fe20007f1e0ff */
[----:B------:R-:W-:Y:S01]  /*0330*/  HFMA2 R19, -RZ, RZ, 0, 0 ;  /* 0x00000000ff137431 */ /* 0x000fe200000001ff */
[----:B------:R-:W-:Y:S03]  /*0340*/  BSSY.RECONVERGENT B6, `(.L_x_29) ;  /* 0x00000ce000067945 */ /* 0x000fe60003800200 */
[----:B------:R-:W-:Y:S02]  /*0350*/  IMAD.X R5, RZ, RZ, R24, P0 ;  /* 0x000000ffff057224 */ /* 0x000fe400000e0618 */
[----:B------:R-:W-:-:S04]  /*0360*/  IMAD.WIDE.U32 R4, R25, 0x26ac0, R4 ;  /* 0x00026ac019047825 */ /* 0x000fc800078e0004 */
[----:B------:R-:W-:Y:S02]  /*0370*/  IMAD.MOV.U32 R16, RZ, RZ, R4 ;  /* 0x000000ffff107224 */ /* 0x000fe400078e0004 */
[----:B------:R-:W-:-:S07]  /*0380*/  IMAD.MOV.U32 R17, RZ, RZ, R5 ;  /* 0x000000ffff117224 */ /* 0x000fce00078e0005 */
.L_x_46:
[----:B------:R-:W-:Y:S02]  /*0390*/  R2UR UR4, R28 ;  /* 0x000000001c0472ca */ /* 0x000fe400000e0000 */
[----:B------:R-:W-:-:S13]  /*03a0*/  R2UR UR5, R29 ;  /* 0x000000001d0572ca */ /* 0x000fda00000e0000 */
[----:B------:R-:W2:Y:S01]  /*03b0*/  LDG.E.U8 R0, desc[UR4][R16.64+-0x1c20] ;  /* 0xffe3e00410007981 */ /* 0x000ea2000c1e1100 */
[----:B------:R-:W-:Y:S01]  /*03c0*/  MOV R8, 0x10 ;  /* 0x0000001000087802 */ /* 0x000fe20000000f00 */
[----:B------:R-:W0:Y:S01]  /*03d0*/  LDCU.64 UR4, c[0x4][0x8] ;  /* 0x01000100ff0477ac */ /* 0x000e220008000a00 */
[----:B------:R-:W-:Y:S02]  /*03e0*/  VIADD R19, R19, 0x10 ;  /* 0x0000001013137836 */ /* 0x000fe40000000000 */
[----:B------:R-:W-:Y:S02]  /*03f0*/  IMAD.MOV.U32 R6, RZ, RZ, R18 ;  /* 0x000000ffff067224 */ /* 0x000fe400078e0012 */
[----:B------:R-:W1:Y:S01]  /*0400*/  LDC.64 R8, c[0x4][R8] ;  /* 0x0100000008087b82 */ /* 0x000e620000000a00 */
[----:B------:R-:W-:Y:S01]  /*0410*/  ISETP.NE.AND P0, PT, R19, 0xb0, PT ;  /* 0x000000b01300780c */ /* 0x000fe20003f05270 */
[----:B------:R-:W-:-:S03]  /*0420*/  IMAD.MOV.U32 R7, RZ, RZ, R2 ;  /* 0x000000ffff077224 */ /* 0x000fc600078e0002 */
[----:B------:R-:W-:Y:S01]  /*0430*/  P2R R27, PR, RZ, 0x1 ;  /* 0x00000001ff1b7803 */ /* 0x000fe20000000000 */
[----:B0-----:R-:W-:Y:S02]  /*0440*/  IMAD.U32 R4, RZ, RZ, UR4 ;  /* 0x00000004ff047e24 */ /* 0x001fe4000f8e00ff */
[----:B------:R-:W-:Y:S01]  /*0450*/  IMAD.U32 R5, RZ, RZ, UR5 ;  /* 0x00000005ff057e24 */ /* 0x000fe2000f8e00ff */
[----:B-12---:R0:W-:Y:S06]  /*0460*/  STL [R1], R0 ;  /* 0x0000000001007387 */ /* 0x0061ec0000100800 */
[----:B------:R-:W-:-:S07]  /*0470*/  LEPC R20, `(.L_x_30) ;  /* 0x000000001014794e */ /* 0x000fce0000000000 */
[----:B0-----:R-:W-:Y:S05]  /*0480*/  CALL.ABS.NOINC R8 ;  /* 0x0000000008007343 */ /* 0x001fea0003c00000 */
.L_x_30:
[----:B------:R-:W-:Y:S02]  /*0490*/  R2UR UR4, R28 ;  /* 0x000000001c0472ca */ /* 0x000fe400000e0000 */
[----:B------:R-:W-:-:S13]  /*04a0*/  R2UR UR5, R29 ;  /* 0x000000001d0572ca */ /* 0x000fda00000e0000 */
[----:B------:R-:W2:Y:S01]  /*04b0*/  LDG.E.U8 R0, desc[UR4][R16.64+-0x189c] ;  /* 0xffe7640410007981 */ /* 0x000ea2000c1e1100 */
[----:B------:R-:W-:Y:S01]  /*04c0*/  MOV R22, 0x10 ;  /* 0x0000001000167802 */ /* 0x000fe20000000f00 */
[----:B------:R-:W0:Y:S01]  /*04d0*/  LDCU.64 UR4, c[0x4][0x8] ;  /* 0x01000100ff0477ac */ /* 0x000e220008000a00 */
[----:B------:R-:W-:Y:S02]  /*04e0*/  IMAD.MOV.U32 R6, RZ, RZ, R18 ;  /* 0x000000ffff067224 */ /* 0x000fe400078e0012 */
[----:B------:R1:W3:Y:S01]  /*04f0*/  LDC.64 R8, c[0x4][R22] ;  /* 0x0100000016087b82 */ /* 0x0002e20000000a00 */
[----:B------:R-:W-:Y:S01]  /*0500*/  IMAD.MOV.U32 R7, RZ, RZ, R2 ;  /* 0x000000ffff077224 */ /* 0x000fe200078e0002 */
[----:B0-----:R-:W-:Y:S01]  /*0510*/  MOV R4, UR4 ;  /* 0x0000000400047c02 */ /* 0x001fe20008000f00 */
[----:B------:R-:W-:Y:S01]  /*0520*/  IMAD.U32 R5, RZ, RZ, UR5 ;  /* 0x00000005ff057e24 */ /* 0x000fe2000f8e00ff */
[----:B--23--:R1:W-:Y:S06]  /*0530*/  STL [R1], R0 ;  /* 0x0000000001007387 */ /* 0x00c3ec0000100800 */
[----:B------:R-:W-:-:S07]  /*0540*/  LEPC R20, `(.L_x_31) ;  /* 0x000000001014794e */ /* 0x000fce0000000000 */
[----:B-1----:R-:W-:Y:S05]  /*0550*/  CALL.ABS.NOINC R8 ;  /* 0x0000000008007343 */ /* 0x002fea0003c00000 */
.L_x_31:
[----:B------:R-:W-:Y:S02]  /*0560*/  R2UR UR4, R28 ;  /* 0x000000001c0472ca */ /* 0x000fe400000e0000 */
[----:B------:R-:W-:-:S13]  /*0570*/  R2UR UR5, R29 ;  /* 0x000000001d0572ca */ /* 0x000fda00000e0000 */
[----:B------:R-:W2:Y:S01]  /*0580*/  LDG.E.U8 R0, desc[UR4][R16.64+-0x1518] ;  /* 0xffeae80410007981 */ /* 0x000ea2000c1e1100 */
[----:B------:R0:W1:Y:S01]  /*0590*/  LDC.64 R8, c[0x4][R22] ;  /* 0x0100000016087b82 */ /* 0x0000620000000a00 */
[----:B------:R-:W3:Y:S01]  /*05a0*/  LDCU.64 UR4, c[0x4][0x8] ;  /* 0x01000100ff0477ac */ /* 0x000ee20008000a00 */
[----:B------:R-:W-:Y:S02]  /*05b0*/  IMAD.MOV.U32 R6, RZ, RZ, R18 ;  /* 0x000000ffff067224 */ /* 0x000fe400078e0012 */
[----:B------:R-:W-:Y:S02]  /*05c0*/  IMAD.MOV.U32 R7, RZ, RZ, R2 ;  /* 0x000000ffff077224 */ /* 0x000fe400078e0002 */
[----:B---3--:R-:W-:Y:S02]  /*05d0*/  IMAD.U32 R4, RZ, RZ, UR4 ;  /* 0x00000004ff047e24 */ /* 0x008fe4000f8e00ff */
[----:B------:R-:W-:Y:S01]  /*05e0*/  IMAD.U32 R5, RZ, RZ, UR5 ;  /* 0x00000005ff057e24 */ /* 0x000fe2000f8e00ff */
[----:B-12---:R0:W-:Y:S06]  /*05f0*/  STL [R1], R0 ;  /* 0x0000000001007387 */ /* 0x0061ec0000100800 */
[----:B------:R-:W-:-:S07]  /*0600*/  LEPC R20, `(.L_x_32) ;  /* 0x000000001014794e */ /* 0x000fce0000000000 */
[----:B0-----:R-:W-:Y:S05]  /*0610*/  CALL.ABS.NOINC R8 ;  /* 0x0000000008007343 */ /* 0x001fea0003c00000 */
.L_x_32:
[----:B------:R-:W-:Y:S02]  /*0620*/  R2UR UR4, R28 ;  /* 0x000000001c0472ca */ /* 0x000fe400000e0000 */
[----:B------:R-:W-:-:S13]  /*0630*/  R2UR UR5, R29 ;  /* 0x000000001d0572ca */ /* 0x000fda00000e0000 */
[----:B------:R-:W2:Y:S01]  /*0640*/  LDG.E.U8 R0, desc[UR4][R16.64+-0x1194] ;  /* 0xffee6c0410007981 */ /* 0x000ea2000c1e1100 */
[----:B------:R0:W1:Y:S01]  /*0650*/  LDC.64 R8, c[0x4][R22] ;  /* 0x0100000016087b82 */ /* 0x0000620000000a00 */
[----:B------:R-:W3:Y:S01]  /*0660*/  LDCU.64 UR4, c[0x4][0x8] ;  /* 0x01000100ff0477ac */ /* 0x000ee20008000a00 */
[----:B------:R-:W-:Y:S02]  /*0670*/  IMAD.MOV.U32 R6, RZ, RZ, R18 ;  /* 0x000000ffff067224 */ /* 0x000fe400078e0012 */
[----:B------:R-:W-:Y:S01]  /*0680*/  IMAD.MOV.U32 R7, RZ, RZ, R2 ;  /* 0x000000ffff077224 */ /* 0x000fe200078e0002 */
[----:B---3--:R-:W-:Y:S01]  /*0690*/  MOV R4, UR4 ;  /* 0x0000000400047c02 */ /* 0x008fe20008000f00 */
[----:B------:R-:W-:Y:S01]  /*06a0*/  IMAD.U32 R5, RZ, RZ, UR5 ;  /* 0x00000005ff057e24 */ /* 0x000fe2000f8e00ff */
[----:B-12---:R0:W-:Y:S06]  /*06b0*/  STL [R1], R0 ;  /* 0x0000000001007387 */ /* 0x0061ec0000100800 */
[----:B------:R-:W-:-:S07]  /*06c0*/  LEPC R20, `(.L_x_33) ;  /* 0x000000001014794e */ /* 0x000fce0000000000 */
[----:B0-----:R-:W-:Y:S05]  /*06d0*/  CALL.ABS.NOINC R8 ;  /* 0x0000000008007343 */ /* 0x001fea0003c00000 */
.L_x_33:
[----:B------:R-:W-:Y:S02]  /*06e0*/  R2UR UR4, R28 ;  /* 0x000000001c0472ca */ /* 0x000fe400000e0000 */
[----:B------:R-:W-:-:S13]  /*06f0*/  R2UR UR5, R29 ;  /* 0x000000001d0572ca */ /* 0x000fda00000e0000 */
[----:B------:R-:W2:Y:S01]  /*0700*/  LDG.E.U8 R0, desc[UR4][R16.64+-0xe10] ;  /* 0xfff1f00410007981 */ /* 0x000ea2000c1e1100 */
[----:B------:R0:W1:Y:S01]  /*0710*/  LDC.64 R8, c[0x4][R22] ;  /* 0x0100000016087b82 */ /* 0x0000620000000a00 */
[----:B------:R-:W3:Y:S01]  /*0720*/  LDCU.64 UR4, c[0x4][0x8] ;  /* 0x01000100ff0477ac */ /* 0x000ee20008000a00 */
[----:B------:R-:W-:Y:S01]  /*0730*/  IMAD.MOV.U32 R6, RZ, RZ, R18 ;  /* 0x000000ffff067224 */ /* 0x000fe200078e0012 */
[----:B------:R-:W-:Y:S01]  /*0740*/  MOV R7, R2 ;  /* 0x0000000200077202 */ /* 0x000fe20000000f00 */
[----:B---3--:R-:W-:Y:S02]  /*0750*/  IMAD.U32 R4, RZ, RZ, UR4 ;  /* 0x00000004ff047e24 */ /* 0x008fe4000f8e00ff */
[----:B------:R-:W-:Y:S01]  /*0760*/  IMAD.U32 R5, RZ, RZ, UR5 ;  /* 0x00000005ff057e24 */ /* 0x000fe2000f8e00ff */
[----:B-12---:R0:W-:Y:S06]  /*0770*/  STL [R1], R0 ;  /* 0x0000000001007387 */ /* 0x0061ec0000100800 */
[----:B------:R-:W-:-:S07]  /*0780*/  LEPC R20, `(.L_x_34) ;  /* 0x000000001014794e */ /* 0x000fce0000000000 */
[----:B0-----:R-:W-:Y:S05]  /*0790*/  CALL.ABS.NOINC R8 ;  /* 0x0000000008007343 */ /* 0x001fea0003c00000 */
.L_x_34:
        /* <DEDUP_REMOVED lines=12> */
.L_x_35:
[----:B------:R-:W-:Y:S02]  /*0860*/  R2UR UR4, R28 ;  /* 0x000000001c0472ca */ /* 0x000fe400000e0000 */
[----:B------:R-:W-:-:S13]  /*0870*/  R2UR UR5, R29 ;  /* 0x000000001d0572ca */ /* 0x000fda00000e0000 */
[----:B------:R-:W2:Y:S01]  /*0880*/  LDG.E.U8 R0, desc[UR4][R16.64+-0x708] ;  /* 0xfff8f80410007981 */ /* 0x000ea2000c1e1100 */
[----:B------:R0:W1:Y:S01]  /*0890*/  LDC.64 R8, c[0x4][R22] ;  /* 0x0100000016087b82 */ /* 0x0000620000000a00 */
[----:B------:R-:W3:Y:S01]  /*08a0*/  LDCU.64 UR4, c[0x4][0x8] ;  /* 0x01000100ff0477ac */ /* 0x000ee20008000a00 */
[----:B------:R-:W-:Y:S01]  /*08b0*/  MOV R6, R18 ;  /* 0x0000001200067202 */ /* 0x000fe20000000f00 */
[----:B------:R-:W-:Y:S02]  /*08c0*/  IMAD.MOV.U32 R7, RZ, RZ, R2 ;  /* 0x000000ffff077224 */ /* 0x000fe400078e0002 */
[----:B---3--:R-:W-:Y:S02]  /*08d0*/  IMAD.U32 R4, RZ, RZ, UR4 ;  /* 0x00000004ff047e24 */ /* 0x008fe4000f8e00ff */
[----:B------:R-:W-:Y:S01]  /*08e0*/  IMAD.U32 R5, RZ, RZ, UR5 ;  /* 0x00000005ff057e24 */ /* 0x000fe2000f8e00ff */
[----:B-12---:R0:W-:Y:S06]  /*08f0*/  STL [R1], R0 ;  /* 0x0000000001007387 */ /* 0x0061ec0000100800 */
[----:B------:R-:W-:-:S07]  /*0900*/  LEPC R20, `(.L_x_36) ;  /* 0x000000001014794e */ /* 0x000fce0000000000 */
[----:B0-----:R-:W-:Y:S05]  /*0910*/  CALL.ABS.NOINC R8 ;  /* 0x0000000008007343 */ /* 0x001fea0003c00000 */
.L_x_36:
        /* <DEDUP_REMOVED lines=12> */
.L_x_37:
[----:B------:R-:W-:Y:S02]  /*09e0*/  R2UR UR4, R28 ;  /* 0x000000001c0472ca */ /* 0x000fe400000e0000 */
[----:B------:R-:W-:-:S13]  /*09f0*/  R2UR UR5, R29 ;  /* 0x000000001d0572ca */ /* 0x000fda00000e0000 */
[----:B------:R-:W2:Y:S01]  /*0a00*/  LDG.E.U8 R0, desc[UR4][R16.64] ;  /* 0x0000000410007981 */ /* 0x000ea2000c1e1100 */
[----:B------:R0:W1:Y:S01]  /*0a10*/  LDC.64 R8, c[0x4][R22] ;  /* 0x0100000016087b82 */ /* 0x0000620000000a00 */
[----:B------:R-:W3:Y:S01]  /*0a20*/  LDCU.64 UR4, c[0x4][0x8] ;  /* 0x01000100ff0477ac */ /* 0x000ee20008000a00 */
[----:B------:R-:W-:Y:S02]  /*0a30*/  IMAD.MOV.U32 R6, RZ, RZ, R18 ;  /* 0x000000ffff067224 */ /* 0x000fe400078e0012 */
[----:B------:R-:W-:Y:S02]  /*0a40*/  IMAD.MOV.U32 R7, RZ, RZ, R2 ;  /* 0x000000ffff077224 */ /* 0x000fe400078e0002 */
[----:B---3--:R-:W-:Y:S01]  /*0a50*/  IMAD.U32 R4, RZ, RZ, UR4 ;  /* 0x00000004ff047e24 */ /* 0x008fe2000f8e00ff */
[----:B------:R-:W-:Y:S01]  /*0a60*/  MOV R5, UR5 ;  /* 0x0000000500057c02 */ /* 0x000fe20008000f00 */
[----:B-12---:R0:W-:Y:S06]  /*0a70*/  STL [R1], R0 ;  /* 0x0000000001007387 */ /* 0x0061ec0000100800 */
[----:B------:R-:W-:-:S07]  /*0a80*/  LEPC R20, `(.L_x_38) ;  /* 0x000000001014794e */ /* 0x000fce0000000000 */
[----:B0-----:R-:W-:Y:S05]  /*0a90*/  CALL.ABS.NOINC R8 ;  /* 0x0000000008007343 */ /* 0x001fea0003c00000 */
.L_x_38:
        /* <DEDUP_REMOVED lines=12> */
.L_x_39:
        /* <DEDUP_REMOVED lines=12> */
.L_x_40:
        /* <DEDUP_REMOVED lines=12> */
.L_x_41:
        /* <DEDUP_REMOVED lines=12> */
.L_x_42:
        /* <DEDUP_REMOVED lines=12> */
.L_x_43:
        /* <DEDUP_REMOVED lines=12> */
.L_x_44:
        /* <DEDUP_REMOVED lines=12> */
.L_x_45:
[----:B------:R-:W-:Y:S02]  /*0fe0*/  ISETP.NE.AND P6, PT, R27, RZ, PT ;  /* 0x000000ff1b00720c */ /* 0x000fe40003fc5270 */
[----:B------:R-:W-:-:S05]  /*0ff0*/  IADD3 R16, P0, PT, R16, 0x3840, RZ ;  /* 0x0000384010107810 */ /* 0x000fca0007f1e0ff */
[----:B------:R-:W-:-:S06]  /*1000*/  IMAD.X R17, RZ, RZ, R17, P0 ;  /* 0x000000ffff117224 */ /* 0x000fcc00000e0611 */
[----:B------:R-:W-:Y:S05]  /*1010*/  @P6 BRA `(.L_x_46) ;  /* 0xfffffff000dc6947 */ /* 0x000fea000383ffff */
[----:B------:R-:W-:Y:S05]  /*1020*/  BSYNC.RECONVERGENT B6 ;  /* 0x0000000000067941 */ /* 0x000fea0003800200 */
.L_x_29:
[----:B------:R-:W-:-:S05]  /*1030*/  VIADD R25, R25, 0x1 ;  /* 0x0000000119197836 */ /* 0x000fca0000000000 */
[----:B------:R-:W-:-:S13]  /*1040*/  ISETP.NE.AND P0, PT, R25, 0x90, PT ;  /* 0x000000901900780c */ /* 0x000fda0003f05270 */
[----:B------:R-:W-:Y:S05]  /*1050*/  @P0 BRA `(.L_x_47) ;  /* 0xfffffff000900947 */ /* 0x000fea000383ffff */
[----:B------:R-:W-:Y:S05]  /*1060*/  BSYNC.RECONVERGENT B7 ;  /* 0x0000000000077941 */ /* 0x000fea0003800200 */
.L_x_27:
[----:B------:R-:W-:-:S05]  /*1070*/  VIADD R23, R23, 0x1 ;  /* 0x0000000117177836 */ /* 0x000fca0000000000 */
[----:B------:R-:W-:-:S13]  /*1080*/  ISETP.NE.AND P0, PT, R23, 0x12c, PT ;  /* 0x0000012c1700780c */ /* 0x000fda0003f05270 */
[----:B------:R-:W-:Y:S05]  /*1090*/  @P0 BRA `(.L_x_48) ;  /* 0xfffffff000480947 */ /* 0x000fea000383ffff */
[----:B------:R-:W-:Y:S05]  /*10a0*/  EXIT ;  /* 0x000000000000794d */ /* 0x000fea0003800000 */
.L_x_49:
        /* <DEDUP_REMOVED lines=13> */
.L_x_52:


//--------------------- .nv.global.init           --------------------------
	.section	.nv.global.init,"aw",@progbits
.nv.global.init:
	.type		$str$1,@object
	.size		$str$1,($str$2 - $str$1)
$str$1:
        /*0000*/ 	.byte	0x0a, 0x00
	.type		$str$2,@object
	.size		$str$2,(.L_1 - $str$2)
$str$2:
        /*0002*/ 	.byte	0x25, 0x33, 0x75, 0x20, 0x00
.L_1:


//--------------------- .nv.shared.reserved.0     --------------------------
	.section	.nv.shared.reserved.0,"aw",@nobits
	.weak		__nv_reservedSMEM_offset_0_alias
	.size		__nv_reservedSMEM_offset_0_alias, 0, 64
	.other		__nv_reservedSMEM_offset_0_alias,@"STO_CUDA_RESERVED_SHARED STV_DEFAULT"
__nv_reservedSMEM_offset_0_alias:
	.zero		0
	.zero		64


//--------------------- .nv.constant0._Z14process_pblockPhS_S_S_i --------------------------
	.section	.nv.constant0._Z14process_pblockPhS_S_S_i,"a",@progbits
	.sectionflags	@""
	.align	4
.nv.constant0._Z14process_pblockPhS_S_S_i:
	.zero		932


//--------------------- .nv.constant0._Z14process_iblockPhS_S_S_i --------------------------
	.section	.nv.constant0._Z14process_iblockPhS_S_S_i,"a",@progbits
	.sectionflags	@""
	.align	4
.nv.constant0._Z14process_iblockPhS_S_S_i:
	.zero		932


//--------------------- .nv.constant0._Z8disp_YUVPA176_A3_A300_hi --------------------------
	.section	.nv.constant0._Z8disp_YUVPA176_A3_A300_hi,"a",@progbits
	.sectionflags	@""
	.align	4
.nv.constant0._Z8disp_YUVPA176_A3_A300_hi:
	.zero		908


//--------------------- SYMBOLS --------------------------

	.type		.nv.reservedSmem.offset0,@object
	.size		.nv.reservedSmem.offset0,0x4
	.type		vprintf,@function
